	.target	sm_100a

	.elftype	@"ET_EXEC"


//--------------------- .note.nv.tkinfo           --------------------------
	.section	.note.nv.tkinfo,"",@"SHT_NOTE"
	.sectionflags	@"SHF_NOTE_NV_TKINFO"
	.tkinfo
        /*0018*/ 	.word	0x00000002
        /*0030*/ 	.string	""
        /*0030*/ 	.string	"ptxas"
        /*0030*/ 	.string	"Cuda compilation tools, release 13.0, V13.0.88"
        /*0030*/ 	.string	"Build cuda_13.0.r13.0/compiler.36424714_0"
        /*0030*/ 	.string	"-arch sm_100a -m 64 "



//--------------------- .note.nv.cuinfo           --------------------------
	.section	.note.nv.cuinfo,"",@"SHT_NOTE"
	.sectionflags	@"SHF_NOTE_NV_CUINFO"
        /*0018*/ 	.short	0x0002
        /*001a*/ 	.short	0x0064
        /*001c*/ 	.short	0x0082
	.zero		2


//--------------------- .nv.info                  --------------------------
	.section	.nv.info,"",@"SHT_CUDA_INFO"
	.align	4


	//----- nvinfo : EIATTR_REGCOUNT
	.align		4
        /*0000*/ 	.byte	0x04, 0x2f
        /*0002*/ 	.short	(.L_19 - .L_18)
	.align		4
.L_18:
        /*0004*/ 	.word	index@(_ZN7cutlass13device_kernelINS_4gemm6kernel13GemmUniversalIN4cute5tupleIJiiiiEEENS1_10collective13CollectiveMmaINS1_35MainloopSm100TmaUmmaWarpSpecializedILi12ELi2ELi4ENS5_IJNS4_1CILi1EEENSA_ILi2EEESB_EEEEENS5_IJNSA_ILi128EEESF_NSA_ILi32EEEEEENS_6half_tENS5_IJlSB_lEEESI_SJ_NS4_8TiledMMAINS4_8MMA_AtomIJNS4_20SM100_MMA_F16BF16_SSISI_SI_fLi128ELi128ELNS4_4UMMA5MajorE0ELSO_0ELNSN_7ScaleInE0ELSP_0EEEEEENS4_6LayoutINS5_IJSB_SB_SB_EEENS5_IJNSA_ILi0EEESU_SU_EEEEENS5_IJNS4_10UnderscoreESX_SX_EEEEENS4_23SM90_TMA_LOAD_MULTICASTENS4_14ComposedLayoutINS4_7SwizzleILi2ELi4ELi3EEENS4_18smem_ptr_flag_bitsILi16EEENSS_INS5_IJNSA_ILi8EEESG_EEENS5_IJSG_SB_EEEEEEEvNS4_8identityENS4_13SM90_TMA_LOADES1A_vS1B_EENS_8epilogue10collective18CollectiveEpilogueINS1E_23Sm100TmaWarpSpecializedILi4ELi2ELi32ELb1ELb0EEEJSH_NS5_IJNSS_ISF_SB_EENSS_ISG_SB_EEEEESI_SJ_SI_SJ_NS1E_6fusion15FusionCallbacksIS1I_NS1M_17LinearCombinationISI_fSI_fLNS_15FloatRoundStyleE2EEESH_S1L_JEEENS4_5SM1004TMEM4LOAD26SM100_TMEM_LOAD_32dp32b32xES1C_S1A_NS4_39AutoVectorizingCopyWithAssumedAlignmentILi128EEENS4_14SM90_TMA_STOREES1A_S1X_S1X_EEEvvEEEEvNT_6ParamsE)
        /*0008*/ 	.word	0x00000076


	//----- nvinfo : EIATTR_FRAME_SIZE
	.align		4
.L_19:
        /*000c*/ 	.byte	0x04, 0x11
        /*000e*/ 	.short	(.L_21 - .L_20)
	.align		4
.L_20:
        /*0010*/ 	.word	index@($__internal_2_$__cuda_sm10x_tcgen05_guardrail_trap_unallocated_columns_being_dealloced)
        /*0014*/ 	.word	0x00000000


	//----- nvinfo : EIATTR_FRAME_SIZE
	.align		4
.L_21:
        /*0018*/ 	.byte	0x04, 0x11
        /*001a*/ 	.short	(.L_23 - .L_22)
	.align		4
.L_22:
        /*001c*/ 	.word	index@($__internal_1_$__cuda_sm10x_tcgen05_guardrail_trap_phase_invalid_during_alloc)
        /*0020*/ 	.word	0x00000000


	//----- nvinfo : EIATTR_FRAME_SIZE
	.align		4
.L_23:
        /*0024*/ 	.byte	0x04, 0x11
        /*0026*/ 	.short	(.L_25 - .L_24)
	.align		4
.L_24:
        /*0028*/ 	.word	index@($__internal_0_$__cuda_sm10x_tcgen05_guardrail_trap_col_being_dealloced_not_returned_by_alloc)
        /*002c*/ 	.word	0x00000000


	//----- nvinfo : EIATTR_FRAME_SIZE
	.align		4
.L_25:
        /*0030*/ 	.byte	0x04, 0x11
        /*0032*/ 	.short	(.L_27 - .L_26)
	.align		4
.L_26:
        /*0034*/ 	.word	index@(_ZN7cutlass13device_kernelINS_4gemm6kernel13GemmUniversalIN4cute5tupleIJiiiiEEENS1_10collective13CollectiveMmaINS1_35MainloopSm100TmaUmmaWarpSpecializedILi12ELi2ELi4ENS5_IJNS4_1CILi1EEENSA_ILi2EEESB_EEEEENS5_IJNSA_ILi128EEESF_NSA_ILi32EEEEEENS_6half_tENS5_IJlSB_lEEESI_SJ_NS4_8TiledMMAINS4_8MMA_AtomIJNS4_20SM100_MMA_F16BF16_SSISI_SI_fLi128ELi128ELNS4_4UMMA5MajorE0ELSO_0ELNSN_7ScaleInE0ELSP_0EEEEEENS4_6LayoutINS5_IJSB_SB_SB_EEENS5_IJNSA_ILi0EEESU_SU_EEEEENS5_IJNS4_10UnderscoreESX_SX_EEEEENS4_23SM90_TMA_LOAD_MULTICASTENS4_14ComposedLayoutINS4_7SwizzleILi2ELi4ELi3EEENS4_18smem_ptr_flag_bitsILi16EEENSS_INS5_IJNSA_ILi8EEESG_EEENS5_IJSG_SB_EEEEEEEvNS4_8identityENS4_13SM90_TMA_LOADES1A_vS1B_EENS_8epilogue10collective18CollectiveEpilogueINS1E_23Sm100TmaWarpSpecializedILi4ELi2ELi32ELb1ELb0EEEJSH_NS5_IJNSS_ISF_SB_EENSS_ISG_SB_EEEEESI_SJ_SI_SJ_NS1E_6fusion15FusionCallbacksIS1I_NS1M_17LinearCombinationISI_fSI_fLNS_15FloatRoundStyleE2EEESH_S1L_JEEENS4_5SM1004TMEM4LOAD26SM100_TMEM_LOAD_32dp32b32xES1C_S1A_NS4_39AutoVectorizingCopyWithAssumedAlignmentILi128EEENS4_14SM90_TMA_STOREES1A_S1X_S1X_EEEvvEEEEvNT_6ParamsE)
        /*0038*/ 	.word	0x00000000


	//----- nvinfo : EIATTR_MIN_STACK_SIZE
	.align		4
.L_27:
        /*003c*/ 	.byte	0x04, 0x12
        /*003e*/ 	.short	(.L_29 - .L_28)
	.align		4
.L_28:
        /*0040*/ 	.word	index@(_ZN7cutlass13device_kernelINS_4gemm6kernel13GemmUniversalIN4cute5tupleIJiiiiEEENS1_10collective13CollectiveMmaINS1_35MainloopSm100TmaUmmaWarpSpecializedILi12ELi2ELi4ENS5_IJNS4_1CILi1EEENSA_ILi2EEESB_EEEEENS5_IJNSA_ILi128EEESF_NSA_ILi32EEEEEENS_6half_tENS5_IJlSB_lEEESI_SJ_NS4_8TiledMMAINS4_8MMA_AtomIJNS4_20SM100_MMA_F16BF16_SSISI_SI_fLi128ELi128ELNS4_4UMMA5MajorE0ELSO_0ELNSN_7ScaleInE0ELSP_0EEEEEENS4_6LayoutINS5_IJSB_SB_SB_EEENS5_IJNSA_ILi0EEESU_SU_EEEEENS5_IJNS4_10UnderscoreESX_SX_EEEEENS4_23SM90_TMA_LOAD_MULTICASTENS4_14ComposedLayoutINS4_7SwizzleILi2ELi4ELi3EEENS4_18smem_ptr_flag_bitsILi16EEENSS_INS5_IJNSA_ILi8EEESG_EEENS5_IJSG_SB_EEEEEEEvNS4_8identityENS4_13SM90_TMA_LOADES1A_vS1B_EENS_8epilogue10collective18CollectiveEpilogueINS1E_23Sm100TmaWarpSpecializedILi4ELi2ELi32ELb1ELb0EEEJSH_NS5_IJNSS_ISF_SB_EENSS_ISG_SB_EEEEESI_SJ_SI_SJ_NS1E_6fusion15FusionCallbacksIS1I_NS1M_17LinearCombinationISI_fSI_fLNS_15FloatRoundStyleE2EEESH_S1L_JEEENS4_5SM1004TMEM4LOAD26SM100_TMEM_LOAD_32dp32b32xES1C_S1A_NS4_39AutoVectorizingCopyWithAssumedAlignmentILi128EEENS4_14SM90_TMA_STOREES1A_S1X_S1X_EEEvvEEEEvNT_6ParamsE)
        /*0044*/ 	.word	0x00000000
.L_29:


//--------------------- .nv.compat                --------------------------
	.section	.nv.compat,"",@"SHT_CUDA_COMPAT_INFO"
	.align	4
        /*0000*/ 	.byte	0x02, 0x09, 0x01, 0x00, 0x02, 0x02, 0x02, 0x00, 0x02, 0x05, 0x05, 0x00, 0x03, 0x07, 0x01, 0x01
        /*0010*/ 	.byte	0x02, 0x03, 0x01, 0x00, 0x02, 0x06, 0x01, 0x00, 0x04, 0x0b, 0x08, 0x00, 0x09, 0x00, 0x00, 0x00
        /*0020*/ 	.byte	0x00, 0x00, 0x00, 0x00


//--------------------- .nv.info._ZN7cutlass13device_kernelINS_4gemm6kernel13GemmUniversalIN4cute5tupleIJiiiiEEENS1_10collective13CollectiveMmaINS1_35MainloopSm100TmaUmmaWarpSpecializedILi12ELi2ELi4ENS5_IJNS4_1CILi1EEENSA_ILi2EEESB_EEEEENS5_IJNSA_ILi128EEESF_NSA_ILi32EEEEEENS_6half_tENS5_IJlSB_lEEESI_SJ_NS4_8TiledMMAINS4_8MMA_AtomIJNS4_20SM100_MMA_F16BF16_SSISI_SI_fLi128ELi128ELNS4_4UMMA5MajorE0ELSO_0ELNSN_7ScaleInE0ELSP_0EEEEEENS4_6LayoutINS5_IJSB_SB_SB_EEENS5_IJNSA_ILi0EEESU_SU_EEEEENS5_IJNS4_10UnderscoreESX_SX_EEEEENS4_23SM90_TMA_LOAD_MULTICASTENS4_14ComposedLayoutINS4_7SwizzleILi2ELi4ELi3EEENS4_18smem_ptr_flag_bitsILi16EEENSS_INS5_IJNSA_ILi8EEESG_EEENS5_IJSG_SB_EEEEEEEvNS4_8identityENS4_13SM90_TMA_LOADES1A_vS1B_EENS_8epilogue10collective18CollectiveEpilogueINS1E_23Sm100TmaWarpSpecializedILi4ELi2ELi32ELb1ELb0EEEJSH_NS5_IJNSS_ISF_SB_EENSS_ISG_SB_EEEEESI_SJ_SI_SJ_NS1E_6fusion15FusionCallbacksIS1I_NS1M_17LinearCombinationISI_fSI_fLNS_15FloatRoundStyleE2EEESH_S1L_JEEENS4_5SM1004TMEM4LOAD26SM100_TMEM_LOAD_32dp32b32xES1C_S1A_NS4_39AutoVectorizingCopyWithAssumedAlignmentILi128EEENS4_14SM90_TMA_STOREES1A_S1X_S1X_EEEvvEEEEvNT_6ParamsE --------------------------
	.section	.nv.info._ZN7cutlass13device_kernelINS_4gemm6kernel13GemmUniversalIN4cute5tupleIJiiiiEEENS1_10collective13CollectiveMmaINS1_35MainloopSm100TmaUmmaWarpSpecializedILi12ELi2ELi4ENS5_IJNS4_1CILi1EEENSA_ILi2EEESB_EEEEENS5_IJNSA_ILi128EEESF_NSA_ILi32EEEEEENS_6half_tENS5_IJlSB_lEEESI_SJ_NS4_8TiledMMAINS4_8MMA_AtomIJNS4_20SM100_MMA_F16BF16_SSISI_SI_fLi128ELi128ELNS4_4UMMA5MajorE0ELSO_0ELNSN_7ScaleInE0ELSP_0EEEEEENS4_6LayoutINS5_IJSB_SB_SB_EEENS5_IJNSA_ILi0EEESU_SU_EEEEENS5_IJNS4_10UnderscoreESX_SX_EEEEENS4_23SM90_TMA_LOAD_MULTICASTENS4_14ComposedLayoutINS4_7SwizzleILi2ELi4ELi3EEENS4_18smem_ptr_flag_bitsILi16EEENSS_INS5_IJNSA_ILi8EEESG_EEENS5_IJSG_SB_EEEEEEEvNS4_8identityENS4_13SM90_TMA_LOADES1A_vS1B_EENS_8epilogue10collective18CollectiveEpilogueINS1E_23Sm100TmaWarpSpecializedILi4ELi2ELi32ELb1ELb0EEEJSH_NS5_IJNSS_ISF_SB_EENSS_ISG_SB_EEEEESI_SJ_SI_SJ_NS1E_6fusion15FusionCallbacksIS1I_NS1M_17LinearCombinationISI_fSI_fLNS_15FloatRoundStyleE2EEESH_S1L_JEEENS4_5SM1004TMEM4LOAD26SM100_TMEM_LOAD_32dp32b32xES1C_S1A_NS4_39AutoVectorizingCopyWithAssumedAlignmentILi128EEENS4_14SM90_TMA_STOREES1A_S1X_S1X_EEEvvEEEEvNT_6ParamsE,"",@"SHT_CUDA_INFO"
	.sectionflags	@""
	.align	4


	//----- nvinfo : EIATTR_CUDA_API_VERSION
	.align		4
        /*0000*/ 	.byte	0x04, 0x37
        /*0002*/ 	.short	(.L_31 - .L_30)
.L_30:
        /*0004*/ 	.word	0x00000082


	//----- nvinfo : EIATTR_KPARAM_INFO
	.align		4
.L_31:
        /*0008*/ 	.byte	0x04, 0x17
        /*000a*/ 	.short	(.L_33 - .L_32)
.L_32:
        /*000c*/ 	.word	0x00000000
        /*0010*/ 	.short	0x0000
        /*0012*/ 	.short	0x0000
        /*0014*/ 	.byte	0x00, 0xf0, 0x01, 0x20


	//----- nvinfo : EIATTR_AT_ENTRY_FRAGMENTS
	.align		4
.L_33:
        /*0018*/ 	.byte	0x04, 0x4f
        /*001a*/ 	.short	(.L_35 - .L_34)


	//   ....[0]....
.L_34:
        /*001c*/ 	.word	0x00000006


	//----- nvinfo : EIATTR_RESERVED_SMEM_USED
	.align		4
.L_35:
        /*0020*/ 	.byte	0x01, 0x41
	.zero		2


	//----- nvinfo : EIATTR_SPARSE_MMA_MASK
	.align		4
        /*0024*/ 	.byte	0x03, 0x50
        /*0026*/ 	.short	0x0000


	//----- nvinfo : EIATTR_TCGEN05_1CTA_USED
	.align		4
        /*0028*/ 	.byte	0x01, 0x51
	.zero		2


	//----- nvinfo : EIATTR_MAXREG_COUNT
	.align		4
        /*002c*/ 	.byte	0x03, 0x1b
        /*002e*/ 	.short	0x00ff


	//----- nvinfo : EIATTR_NUM_BARRIERS
	.align		4
        /*0030*/ 	.byte	0x02, 0x4c
        /*0032*/ 	.byte	0x07
	.zero		1


	//----- nvinfo : EIATTR_EXTERNS
	.align		4
        /*0034*/ 	.byte	0x04, 0x0f
        /*0036*/ 	.short	(.L_37 - .L_36)


	//   ....[0]....
	.align		4
.L_36:
        /*0038*/ 	.word	index@(__assertfail)


	//----- nvinfo : EIATTR_MERCURY_ISA_VERSION
	.align		4
.L_37:
        /*003c*/ 	.byte	0x03, 0x5f
        /*003e*/ 	.short	0x0101


	//----- nvinfo : EIATTR_INT_WARP_WIDE_INSTR_OFFSETS
	.align		4
        /*0040*/ 	.byte	0x04, 0x31
        /*0042*/ 	.short	(.L_39 - .L_38)


	//   ....[0]....
.L_38:
        /*0044*/ 	.word	0x00004140


	//   ....[1]....
        /*0048*/ 	.word	0x00004160


	//   ....[2]....
        /*004c*/ 	.word	0x00004190


	//   ....[3]....
        /*0050*/ 	.word	0x00004cd0


	//   ....[4]....
        /*0054*/ 	.word	0x00004d40


	//   ....[5]....
        /*0058*/ 	.word	0x00004e20


	//   ....[6]....
        /*005c*/ 	.word	0x00004ea0


	//   ....[7]....
        /*0060*/ 	.word	0x00004fa0


	//   ....[8]....
        /*0064*/ 	.word	0x00005020


	//   ....[9]....
        /*0068*/ 	.word	0x00005110


	//   ....[10]....
        /*006c*/ 	.word	0x000051c0


	//----- nvinfo : EIATTR_COOP_GROUP_MASK_REGIDS
	.align		4
.L_39:
        /*0070*/ 	.byte	0x04, 0x29
        /*0072*/ 	.short	(.L_41 - .L_40)


	//   ....[0]....
.L_40:
        /*0074*/ 	.word	0xffffffff


	//   ....[1]....
        /*0078*/ 	.word	0xffffffff


	//   ....[2]....
        /*007c*/ 	.word	0xffffffff


	//   ....[3]....
        /*0080*/ 	.word	0xffffffff


	//   ....[4]....
        /*0084*/ 	.word	0xffffffff


	//   ....[5]....
        /*0088*/ 	.word	0xffffffff


	//   ....[6]....
        /*008c*/ 	.word	0xffffffff


	//   ....[7]....
        /*0090*/ 	.word	0xffffffff


	//   ....[8]....
        /*0094*/ 	.word	0xffffffff


	//   ....[9]....
        /*0098*/ 	.word	0xffffffff


	//   ....[10]....
        /*009c*/ 	.word	0xffffffff


	//   ....[11]....
        /*00a0*/ 	.word	0xffffffff


	//   ....[12]....
        /*00a4*/ 	.word	0xffffffff


	//   ....[13]....
        /*00a8*/ 	.word	0xffffffff


	//----- nvinfo : EIATTR_COOP_GROUP_INSTR_OFFSETS
	.align		4
.L_41:
        /*00ac*/ 	.byte	0x04, 0x28
        /*00ae*/ 	.short	(.L_43 - .L_42)


	//   ....[0]....
.L_42:
        /*00b0*/ 	.word	0x00000080


	//   ....[1]....
        /*00b4*/ 	.word	0x000004f0


	//   ....[2]....
        /*00b8*/ 	.word	0x000007d0


	//   ....[3]....
        /*00bc*/ 	.word	0x00000970


	//   ....[4]....
        /*00c0*/ 	.word	0x00000a70


	//   ....[5]....
        /*00c4*/ 	.word	0x00000be0


	//   ....[6]....
        /*00c8*/ 	.word	0x00000d80


	//   ....[7]....
        /*00cc*/ 	.word	0x00000f30


	//   ....[8]....
        /*00d0*/ 	.word	0x00002140


	//   ....[9]....
        /*00d4*/ 	.word	0x00003470


	//   ....[10]....
        /*00d8*/ 	.word	0x00003680


	//   ....[11]....
        /*00dc*/ 	.word	0x000036b0


	//   ....[12]....
        /*00e0*/ 	.word	0x00004020


	//   ....[13]....
        /*00e4*/ 	.word	0x00004250


	//----- nvinfo : EIATTR_VRC_CTA_INIT_COUNT
	.align		4
.L_43:
        /*00e8*/ 	.byte	0x02, 0x4a
        /*00ea*/ 	.byte	0x80
	.zero		1


	//----- nvinfo : EIATTR_SYSCALL_OFFSETS
	.align		4
        /*00ec*/ 	.byte	0x04, 0x46
        /*00ee*/ 	.short	(.L_45 - .L_44)


	//   ....[0]....
.L_44:
        /*00f0*/ 	.word	0x00005e10


	//   ....[1]....
        /*00f4*/ 	.word	0x00005f00


	//   ....[2]....
        /*00f8*/ 	.word	0x000066d0


	//   ....[3]....
        /*00fc*/ 	.word	0x00007350


	//   ....[4]....
        /*0100*/ 	.word	0x00007fb0


	//   ....[5]....
        /*0104*/ 	.word	0x00008c10


	//----- nvinfo : EIATTR_MBARRIER_INSTR_OFFSETS
	.align		4
.L_45:
        /*0108*/ 	.byte	0x04, 0x39
        /*010a*/ 	.short	(.L_47 - .L_46)


	//   ....[0]....
.L_46:
        /*010c*/ 	.word	0x00000630
        /*0110*/ 	.word	0x000000ff
        /*0114*/ 	.word	0x00000000
        /*0118*/ 	.short	0x0100
        /*011a*/ 	.byte	0x04
	.zero		1


	//   ....[1]....
        /*011c*/ 	.word	0x00000640
        /*0120*/ 	.word	0x000000ff
        /*0124*/ 	.word	0x00000060
        /*0128*/ 	.short	0x0100
        /*012a*/ 	.byte	0x04
	.zero		1


	//   ....[2]....
        /*012c*/ 	.word	0x00000650
        /*0130*/ 	.word	0x000000ff
        /*0134*/ 	.word	0x00000008
        /*0138*/ 	.short	0x0100
        /*013a*/ 	.byte	0x04
	.zero		1


	//   ....[3]....
        /*013c*/ 	.word	0x00000660
        /*0140*/ 	.word	0x000000ff
        /*0144*/ 	.word	0x00000068
        /*0148*/ 	.short	0x0100
        /*014a*/ 	.byte	0x04
	.zero		1


	//   ....[4]....
        /*014c*/ 	.word	0x00000670
        /*0150*/ 	.word	0x000000ff
        /*0154*/ 	.word	0x00000010
        /*0158*/ 	.short	0x0100
        /*015a*/ 	.byte	0x04
	.zero		1


	//   ....[5]....
        /*015c*/ 	.word	0x00000680
        /*0160*/ 	.word	0x000000ff
        /*0164*/ 	.word	0x00000070
        /*0168*/ 	.short	0x0100
        /*016a*/ 	.byte	0x04
	.zero		1


	//   ....[6]....
        /*016c*/ 	.word	0x00000690
        /*0170*/ 	.word	0x000000ff
        /*0174*/ 	.word	0x00000018
        /*0178*/ 	.short	0x0100
        /*017a*/ 	.byte	0x04
	.zero		1


	//   ....[7]....
        /*017c*/ 	.word	0x000006a0
        /*0180*/ 	.word	0x000000ff
        /*0184*/ 	.word	0x00000078
        /*0188*/ 	.short	0x0100
        /*018a*/ 	.byte	0x04
	.zero		1


	//   ....[8]....
        /*018c*/ 	.word	0x000006b0
        /*0190*/ 	.word	0x000000ff
        /*0194*/ 	.word	0x00000020
        /*0198*/ 	.short	0x0100
        /*019a*/ 	.byte	0x04
	.zero		1


	//   ....[9]....
        /*019c*/ 	.word	0x000006c0
        /*01a0*/ 	.word	0x000000ff
        /*01a4*/ 	.word	0x00000080
        /*01a8*/ 	.short	0x0100
        /*01aa*/ 	.byte	0x04
	.zero		1


	//   ....[10]....
        /*01ac*/ 	.word	0x000006d0
        /*01b0*/ 	.word	0x000000ff
        /*01b4*/ 	.word	0x00000028
        /*01b8*/ 	.short	0x0100
        /*01ba*/ 	.byte	0x04
	.zero		1


	//   ....[11]....
        /*01bc*/ 	.word	0x000006e0
        /*01c0*/ 	.word	0x000000ff
        /*01c4*/ 	.word	0x00000088
        /*01c8*/ 	.short	0x0100
        /*01ca*/ 	.byte	0x04
	.zero		1


	//   ....[12]....
        /*01cc*/ 	.word	0x000006f0
        /*01d0*/ 	.word	0x000000ff
        /*01d4*/ 	.word	0x00000030
        /*01d8*/ 	.short	0x0100
        /*01da*/ 	.byte	0x04
	.zero		1


	//   ....[13]....
        /*01dc*/ 	.word	0x00000700
        /*01e0*/ 	.word	0x000000ff
        /*01e4*/ 	.word	0x00000090
        /*01e8*/ 	.short	0x0100
        /*01ea*/ 	.byte	0x04
	.zero		1


	//   ....[14]....
        /*01ec*/ 	.word	0x00000710
        /*01f0*/ 	.word	0x000000ff
        /*01f4*/ 	.word	0x00000038
        /*01f8*/ 	.short	0x0100
        /*01fa*/ 	.byte	0x04
	.zero		1


	//   ....[15]....
        /*01fc*/ 	.word	0x00000720
        /*0200*/ 	.word	0x000000ff
        /*0204*/ 	.word	0x00000098
        /*0208*/ 	.short	0x0100
        /*020a*/ 	.byte	0x04
	.zero		1


	//   ....[16]....
        /*020c*/ 	.word	0x00000730
        /*0210*/ 	.word	0x000000ff
        /*0214*/ 	.word	0x00000040
        /*0218*/ 	.short	0x0100
        /*021a*/ 	.byte	0x04
	.zero		1


	//   ....[17]....
        /*021c*/ 	.word	0x00000740
        /*0220*/ 	.word	0x000000ff
        /*0224*/ 	.word	0x000000a0
        /*0228*/ 	.short	0x0100
        /*022a*/ 	.byte	0x04
	.zero		1


	//   ....[18]....
        /*022c*/ 	.word	0x00000750
        /*0230*/ 	.word	0x000000ff
        /*0234*/ 	.word	0x00000048
        /*0238*/ 	.short	0x0100
        /*023a*/ 	.byte	0x04
	.zero		1


	//   ....[19]....
        /*023c*/ 	.word	0x00000760
        /*0240*/ 	.word	0x000000ff
        /*0244*/ 	.word	0x000000a8
        /*0248*/ 	.short	0x0100
        /*024a*/ 	.byte	0x04
	.zero		1


	//   ....[20]....
        /*024c*/ 	.word	0x00000770
        /*0250*/ 	.word	0x000000ff
        /*0254*/ 	.word	0x00000050
        /*0258*/ 	.short	0x0100
        /*025a*/ 	.byte	0x04
	.zero		1


	//   ....[21]....
        /*025c*/ 	.word	0x00000780
        /*0260*/ 	.word	0x000000ff
        /*0264*/ 	.word	0x000000b0
        /*0268*/ 	.short	0x0100
        /*026a*/ 	.byte	0x04
	.zero		1


	//   ....[22]....
        /*026c*/ 	.word	0x00000790
        /*0270*/ 	.word	0x000000ff
        /*0274*/ 	.word	0x00000058
        /*0278*/ 	.short	0x0100
        /*027a*/ 	.byte	0x04
	.zero		1


	//   ....[23]....
        /*027c*/ 	.word	0x000007a0
        /*0280*/ 	.word	0x000000ff
        /*0284*/ 	.word	0x000000b8
        /*0288*/ 	.short	0x0100
        /*028a*/ 	.byte	0x04
	.zero		1


	//   ....[24]....
        /*028c*/ 	.word	0x000008e0
        /*0290*/ 	.word	0x000000ff
        /*0294*/ 	.word	0x000000c0
        /*0298*/ 	.short	0x0100
        /*029a*/ 	.byte	0x04
	.zero		1


	//   ....[25]....
        /*029c*/ 	.word	0x000008f0
        /*02a0*/ 	.word	0x000000ff
        /*02a4*/ 	.word	0x000000e0
        /*02a8*/ 	.short	0x0100
        /*02aa*/ 	.byte	0x04
	.zero		1


	//   ....[26]....
        /*02ac*/ 	.word	0x00000900
        /*02b0*/ 	.word	0x000000ff
        /*02b4*/ 	.word	0x000000c8
        /*02b8*/ 	.short	0x0100
        /*02ba*/ 	.byte	0x04
	.zero		1


	//   ....[27]....
        /*02bc*/ 	.word	0x00000910
        /*02c0*/ 	.word	0x000000ff
        /*02c4*/ 	.word	0x000000e8
        /*02c8*/ 	.short	0x0100
        /*02ca*/ 	.byte	0x04
	.zero		1


	//   ....[28]....
        /*02cc*/ 	.word	0x00000920
        /*02d0*/ 	.word	0x000000ff
        /*02d4*/ 	.word	0x000000d0
        /*02d8*/ 	.short	0x0100
        /*02da*/ 	.byte	0x04
	.zero		1


	//   ....[29]....
        /*02dc*/ 	.word	0x00000930
        /*02e0*/ 	.word	0x000000ff
        /*02e4*/ 	.word	0x000000f0
        /*02e8*/ 	.short	0x0100
        /*02ea*/ 	.byte	0x04
	.zero		1


	//   ....[30]....
        /*02ec*/ 	.word	0x00000940
        /*02f0*/ 	.word	0x000000ff
        /*02f4*/ 	.word	0x000000d8
        /*02f8*/ 	.short	0x0100
        /*02fa*/ 	.byte	0x04
	.zero		1


	//   ....[31]....
        /*02fc*/ 	.word	0x00000950
        /*0300*/ 	.word	0x000000ff
        /*0304*/ 	.word	0x000000f8
        /*0308*/ 	.short	0x0100
        /*030a*/ 	.byte	0x04
	.zero		1


	//   ....[32]....
        /*030c*/ 	.word	0x00000a40
        /*0310*/ 	.word	0x000000ff
        /*0314*/ 	.word	0x00000100
        /*0318*/ 	.short	0x0100
        /*031a*/ 	.byte	0x06
	.zero		1


	//   ....[33]....
        /*031c*/ 	.word	0x00000a50
        /*0320*/ 	.word	0x000000ff
        /*0324*/ 	.word	0x00000108
        /*0328*/ 	.short	0x0100
        /*032a*/ 	.byte	0x06
	.zero		1


	//   ....[34]....
        /*032c*/ 	.word	0x00000b90
        /*0330*/ 	.word	0x000000ff
        /*0334*/ 	.word	0x00000110
        /*0338*/ 	.short	0x0100
        /*033a*/ 	.byte	0x06
	.zero		1


	//   ....[35]....
        /*033c*/ 	.word	0x00000ba0
        /*0340*/ 	.word	0x000000ff
        /*0344*/ 	.word	0x00000120
        /*0348*/ 	.short	0x0100
        /*034a*/ 	.byte	0x06
	.zero		1


	//   ....[36]....
        /*034c*/ 	.word	0x00000bb0
        /*0350*/ 	.word	0x000000ff
        /*0354*/ 	.word	0x00000118
        /*0358*/ 	.short	0x0100
        /*035a*/ 	.byte	0x06
	.zero		1


	//   ....[37]....
        /*035c*/ 	.word	0x00000bc0
        /*0360*/ 	.word	0x000000ff
        /*0364*/ 	.word	0x00000128
        /*0368*/ 	.short	0x0100
        /*036a*/ 	.byte	0x06
	.zero		1


	//   ....[38]....
        /*036c*/ 	.word	0x00000cf0
        /*0370*/ 	.word	0x000000ff
        /*0374*/ 	.word	0x00000130
        /*0378*/ 	.short	0x0100
        /*037a*/ 	.byte	0x04
	.zero		1


	//   ....[39]....
        /*037c*/ 	.word	0x00000d00
        /*0380*/ 	.word	0x000000ff
        /*0384*/ 	.word	0x00000150
        /*0388*/ 	.short	0x0100
        /*038a*/ 	.byte	0x04
	.zero		1


	//   ....[40]....
        /*038c*/ 	.word	0x00000d10
        /*0390*/ 	.word	0x000000ff
        /*0394*/ 	.word	0x00000138
        /*0398*/ 	.short	0x0100
        /*039a*/ 	.byte	0x04
	.zero		1


	//   ....[41]....
        /*039c*/ 	.word	0x00000d20
        /*03a0*/ 	.word	0x000000ff
        /*03a4*/ 	.word	0x00000158
        /*03a8*/ 	.short	0x0100
        /*03aa*/ 	.byte	0x04
	.zero		1


	//   ....[42]....
        /*03ac*/ 	.word	0x00000d30
        /*03b0*/ 	.word	0x000000ff
        /*03b4*/ 	.word	0x00000140
        /*03b8*/ 	.short	0x0100
        /*03ba*/ 	.byte	0x04
	.zero		1


	//   ....[43]....
        /*03bc*/ 	.word	0x00000d40
        /*03c0*/ 	.word	0x000000ff
        /*03c4*/ 	.word	0x00000160
        /*03c8*/ 	.short	0x0100
        /*03ca*/ 	.byte	0x04
	.zero		1


	//   ....[44]....
        /*03cc*/ 	.word	0x00000d50
        /*03d0*/ 	.word	0x000000ff
        /*03d4*/ 	.word	0x00000148
        /*03d8*/ 	.short	0x0100
        /*03da*/ 	.byte	0x04
	.zero		1


	//   ....[45]....
        /*03dc*/ 	.word	0x00000d60
        /*03e0*/ 	.word	0x000000ff
        /*03e4*/ 	.word	0x00000168
        /*03e8*/ 	.short	0x0100
        /*03ea*/ 	.byte	0x04
	.zero		1


	//   ....[46]....
        /*03ec*/ 	.word	0x00000e50
        /*03f0*/ 	.word	0x000000ff
        /*03f4*/ 	.word	0x00000170
        /*03f8*/ 	.short	0x0100
        /*03fa*/ 	.byte	0x04
	.zero		1


	//   ....[47]....
        /*03fc*/ 	.word	0x00000e60
        /*0400*/ 	.word	0x000000ff
        /*0404*/ 	.word	0x00000180
        /*0408*/ 	.short	0x0100
        /*040a*/ 	.byte	0x04
	.zero		1


	//   ....[48]....
        /*040c*/ 	.word	0x00000e70
        /*0410*/ 	.word	0x000000ff
        /*0414*/ 	.word	0x00000178
        /*0418*/ 	.short	0x0100
        /*041a*/ 	.byte	0x04
	.zero		1


	//   ....[49]....
        /*041c*/ 	.word	0x00000e80
        /*0420*/ 	.word	0x000000ff
        /*0424*/ 	.word	0x00000188
        /*0428*/ 	.short	0x0100
        /*042a*/ 	.byte	0x04
	.zero		1


	//   ....[50]....
        /*042c*/ 	.word	0x000019c0
        /*0430*/ 	.word	0x00000003
        /*0434*/ 	.word	0x00000180
        /*0438*/ 	.short	0x010a
        /*043a*/ 	.byte	0xff
	.zero		1


	//   ....[51]....
        /*043c*/ 	.word	0x000019f0
        /*0440*/ 	.word	0x00000003
        /*0444*/ 	.word	0x00000170
        /*0448*/ 	.short	0x0101
        /*044a*/ 	.byte	0xff
	.zero		1


	//   ....[52]....
        /*044c*/ 	.word	0x00001ac0
        /*0450*/ 	.word	0x000000ff
        /*0454*/ 	.word	0x00000060
        /*0458*/ 	.short	0x010a
        /*045a*/ 	.byte	0x04
	.zero		1


	//   ....[53]....
        /*045c*/ 	.word	0x00001b40
        /*0460*/ 	.word	0x000000ff
        /*0464*/ 	.word	0x00000060
        /*0468*/ 	.short	0x010a
        /*046a*/ 	.byte	0x21
	.zero		1


	//   ....[54]....
        /*046c*/ 	.word	0x00001ce0
        /*0470*/ 	.word	0x000000ff
        /*0474*/ 	.word	0x00000060
        /*0478*/ 	.short	0x010a
        /*047a*/ 	.byte	0x08
	.zero		1


	//   ....[55]....
        /*047c*/ 	.word	0x00001df0
        /*0480*/ 	.word	0x000000ff
        /*0484*/ 	.word	0x00000108
        /*0488*/ 	.short	0x0101
        /*048a*/ 	.byte	0x06
	.zero		1


	//   ....[56]....
        /*048c*/ 	.word	0x00001e10
        /*0490*/ 	.word	0x000000ff
        /*0494*/ 	.word	0x00000060
        /*0498*/ 	.short	0x010a
        /*049a*/ 	.byte	0x04
	.zero		1


	//   ....[57]....
        /*049c*/ 	.word	0x00001e90
        /*04a0*/ 	.word	0x000000ff
        /*04a4*/ 	.word	0x00000060
        /*04a8*/ 	.short	0x010a
        /*04aa*/ 	.byte	0x11
	.zero		1


	//   ....[58]....
        /*04ac*/ 	.word	0x00002030
        /*04b0*/ 	.word	0x000000ff
        /*04b4*/ 	.word	0x00000060
        /*04b8*/ 	.short	0x010a
        /*04ba*/ 	.byte	0x07
	.zero		1


	//   ....[59]....
        /*04bc*/ 	.word	0x00002170
        /*04c0*/ 	.word	0x00000003
        /*04c4*/ 	.word	0x00000110
        /*04c8*/ 	.short	0x010a
        /*04ca*/ 	.byte	0xff
	.zero		1


	//   ....[60]....
        /*04cc*/ 	.word	0x000022c0
        /*04d0*/ 	.word	0x00000000
        /*04d4*/ 	.word	0x00000000
        /*04d8*/ 	.short	0x0101
        /*04da*/ 	.byte	0xff
	.zero		1


	//   ....[61]....
        /*04dc*/ 	.word	0x00002870
        /*04e0*/ 	.word	0x000000ff
        /*04e4*/ 	.word	0x00000000
        /*04e8*/ 	.short	0x010a
        /*04ea*/ 	.byte	0x04
	.zero		1


	//   ....[62]....
        /*04ec*/ 	.word	0x00002900
        /*04f0*/ 	.word	0x000000ff
        /*04f4*/ 	.word	0x00000000
        /*04f8*/ 	.short	0x010a
        /*04fa*/ 	.byte	0x05
	.zero		1


	//   ....[63]....
        /*04fc*/ 	.word	0x00002990
        /*0500*/ 	.word	0x000000ff
        /*0504*/ 	.word	0x00000000
        /*0508*/ 	.short	0x010a
        /*050a*/ 	.byte	0x05
	.zero		1


	//   ....[64]....
        /*050c*/ 	.word	0x00002a20
        /*0510*/ 	.word	0x000000ff
        /*0514*/ 	.word	0x00000000
        /*0518*/ 	.short	0x010a
        /*051a*/ 	.byte	0x05
	.zero		1


	//   ....[65]....
        /*051c*/ 	.word	0x00002ab0
        /*0520*/ 	.word	0x000000ff
        /*0524*/ 	.word	0x00000000
        /*0528*/ 	.short	0x010a
        /*052a*/ 	.byte	0x05
	.zero		1


	//   ....[66]....
        /*052c*/ 	.word	0x00002b40
        /*0530*/ 	.word	0x000000ff
        /*0534*/ 	.word	0x00000000
        /*0538*/ 	.short	0x010a
        /*053a*/ 	.byte	0x05
	.zero		1


	//   ....[67]....
        /*053c*/ 	.word	0x00002bd0
        /*0540*/ 	.word	0x000000ff
        /*0544*/ 	.word	0x00000000
        /*0548*/ 	.short	0x010a
        /*054a*/ 	.byte	0x05
	.zero		1


	//   ....[68]....
        /*054c*/ 	.word	0x00002c60
        /*0550*/ 	.word	0x000000ff
        /*0554*/ 	.word	0x00000000
        /*0558*/ 	.short	0x010a
        /*055a*/ 	.byte	0x05
	.zero		1


	//   ....[69]....
        /*055c*/ 	.word	0x00002cf0
        /*0560*/ 	.word	0x000000ff
        /*0564*/ 	.word	0x00000000
        /*0568*/ 	.short	0x010a
        /*056a*/ 	.byte	0x05
	.zero		1


	//   ....[70]....
        /*056c*/ 	.word	0x00002d80
        /*0570*/ 	.word	0x000000ff
        /*0574*/ 	.word	0x00000000
        /*0578*/ 	.short	0x010a
        /*057a*/ 	.byte	0x05
	.zero		1


	//   ....[71]....
        /*057c*/ 	.word	0x00002e10
        /*0580*/ 	.word	0x000000ff
        /*0584*/ 	.word	0x00000000
        /*0588*/ 	.short	0x010a
        /*058a*/ 	.byte	0x05
	.zero		1


	//   ....[72]....
        /*058c*/ 	.word	0x00002eb0
        /*0590*/ 	.word	0x00000000
        /*0594*/ 	.word	0x00000000
        /*0598*/ 	.short	0x010a
        /*059a*/ 	.byte	0xff
	.zero		1


	//   ....[73]....
        /*059c*/ 	.word	0x00002fd0
        /*05a0*/ 	.word	0x00000002
        /*05a4*/ 	.word	0x00000170
        /*05a8*/ 	.short	0x010a
        /*05aa*/ 	.byte	0xff
	.zero		1


	//   ....[74]....
        /*05ac*/ 	.word	0x00003030
        /*05b0*/ 	.word	0x00000004
        /*05b4*/ 	.word	0x00000000
        /*05b8*/ 	.short	0x0101
        /*05ba*/ 	.byte	0xff
	.zero		1


	//   ....[75]....
        /*05bc*/ 	.word	0x00003050
        /*05c0*/ 	.word	0x000000ff
        /*05c4*/ 	.word	0x00000120
        /*05c8*/ 	.short	0x010a
        /*05ca*/ 	.byte	0x04
	.zero		1


	//   ....[76]....
        /*05cc*/ 	.word	0x00003170
        /*05d0*/ 	.word	0x00000002
        /*05d4*/ 	.word	0x00000110
        /*05d8*/ 	.short	0x010a
        /*05da*/ 	.byte	0xff
	.zero		1


	//   ....[77]....
        /*05dc*/ 	.word	0x00003280
        /*05e0*/ 	.word	0x00000002
        /*05e4*/ 	.word	0x00000000
        /*05e8*/ 	.short	0x0101
        /*05ea*/ 	.byte	0xff
	.zero		1


	//   ....[78]....
        /*05ec*/ 	.word	0x00003310
        /*05f0*/ 	.word	0x000000ff
        /*05f4*/ 	.word	0x00000120
        /*05f8*/ 	.short	0x0106
        /*05fa*/ 	.byte	0x04
	.zero		1


	//   ....[79]....
        /*05fc*/ 	.word	0x00003330
        /*0600*/ 	.word	0x000000ff
        /*0604*/ 	.word	0x00000120
        /*0608*/ 	.short	0x010a
        /*060a*/ 	.byte	0x04
	.zero		1


	//   ....[80]....
        /*060c*/ 	.word	0x000033c0
        /*0610*/ 	.word	0x000000ff
        /*0614*/ 	.word	0x00000120
        /*0618*/ 	.short	0x0106
        /*061a*/ 	.byte	0x07
	.zero		1


	//   ....[81]....
        /*061c*/ 	.word	0x00003400
        /*0620*/ 	.word	0x00000000
        /*0624*/ 	.word	0x00000120
        /*0628*/ 	.short	0x010a
        /*062a*/ 	.byte	0xff
	.zero		1


	//   ....[82]....
        /*062c*/ 	.word	0x00003910
        /*0630*/ 	.word	0x00000000
        /*0634*/ 	.word	0x00000110
        /*0638*/ 	.short	0x010a
        /*063a*/ 	.byte	0xff
	.zero		1


	//   ....[83]....
        /*063c*/ 	.word	0x00003a20
        /*0640*/ 	.word	0x00000003
        /*0644*/ 	.word	0x00000000
        /*0648*/ 	.short	0x0101
        /*064a*/ 	.byte	0xff
	.zero		1


	//   ....[84]....
        /*064c*/ 	.word	0x00003a30
        /*0650*/ 	.word	0x000000ff
        /*0654*/ 	.word	0x00000000
        /*0658*/ 	.short	0x010a
        /*065a*/ 	.byte	0x04
	.zero		1


	//   ....[85]....
        /*065c*/ 	.word	0x00003a50
        /*0660*/ 	.word	0x000000ff
        /*0664*/ 	.word	0x00000150
        /*0668*/ 	.short	0x010a
        /*066a*/ 	.byte	0x16
	.zero		1


	//   ....[86]....
        /*066c*/ 	.word	0x00003b20
        /*0670*/ 	.word	0x000000ff
        /*0674*/ 	.word	0x00000000
        /*0678*/ 	.short	0x010a
        /*067a*/ 	.byte	0x05
	.zero		1


	//   ....[87]....
        /*067c*/ 	.word	0x00003c60
        /*0680*/ 	.word	0x000000ff
        /*0684*/ 	.word	0x00000000
        /*0688*/ 	.short	0x010a
        /*068a*/ 	.byte	0x04
	.zero		1


	//   ....[88]....
        /*068c*/ 	.word	0x00003e50
        /*0690*/ 	.word	0x000000ff
        /*0694*/ 	.word	0x00000000
        /*0698*/ 	.short	0x010a
        /*069a*/ 	.byte	0x04
	.zero		1


	//   ....[89]....
        /*069c*/ 	.word	0x00003ee0
        /*06a0*/ 	.word	0x000000ff
        /*06a4*/ 	.word	0x00000000
        /*06a8*/ 	.short	0x010a
        /*06aa*/ 	.byte	0x05
	.zero		1


	//   ....[90]....
        /*06ac*/ 	.word	0x00003f70
        /*06b0*/ 	.word	0x000000ff
        /*06b4*/ 	.word	0x00000000
        /*06b8*/ 	.short	0x010a
        /*06ba*/ 	.byte	0x05
	.zero		1


	//   ....[91]....
        /*06bc*/ 	.word	0x00004000
        /*06c0*/ 	.word	0x000000ff
        /*06c4*/ 	.word	0x00000000
        /*06c8*/ 	.short	0x010a
        /*06ca*/ 	.byte	0x04
	.zero		1


	//   ....[92]....
        /*06cc*/ 	.word	0x000044d0
        /*06d0*/ 	.word	0x0000000c
        /*06d4*/ 	.word	0x00000110
        /*06d8*/ 	.short	0x010a
        /*06da*/ 	.byte	0xff
	.zero		1


	//   ....[93]....
        /*06dc*/ 	.word	0x00004640
        /*06e0*/ 	.word	0x00000000
        /*06e4*/ 	.word	0x00000000
        /*06e8*/ 	.short	0x0101
        /*06ea*/ 	.byte	0xff
	.zero		1


	//   ....[94]....
        /*06ec*/ 	.word	0x00004ad0
        /*06f0*/ 	.word	0x000000ff
        /*06f4*/ 	.word	0x00000108
        /*06f8*/ 	.short	0x010a
        /*06fa*/ 	.byte	0x15
	.zero		1


	//   ....[95]....
        /*06fc*/ 	.word	0x00004c50
        /*0700*/ 	.word	0x000000ff
        /*0704*/ 	.word	0x000000e0
        /*0708*/ 	.short	0x010a
        /*070a*/ 	.byte	0x15
	.zero		1


	//   ....[96]....
        /*070c*/ 	.word	0x00004dd0
        /*0710*/ 	.word	0x000000ff
        /*0714*/ 	.word	0x000000c0
        /*0718*/ 	.short	0x010b
        /*071a*/ 	.byte	0x15
	.zero		1


	//   ....[97]....
        /*071c*/ 	.word	0x00004de0
        /*0720*/ 	.word	0x000000ff
        /*0724*/ 	.word	0x00000000
        /*0728*/ 	.short	0x0101
        /*072a*/ 	.byte	0x06
	.zero		1


	//   ....[98]....
        /*072c*/ 	.word	0x00004df0
        /*0730*/ 	.word	0x000000ff
        /*0734*/ 	.word	0x000000e8
        /*0738*/ 	.short	0x010a
        /*073a*/ 	.byte	0x15
	.zero		1


	//   ....[99]....
        /*073c*/ 	.word	0x00004f50
        /*0740*/ 	.word	0x000000ff
        /*0744*/ 	.word	0x000000c8
        /*0748*/ 	.short	0x010b
        /*074a*/ 	.byte	0x15
	.zero		1


	//   ....[100]....
        /*074c*/ 	.word	0x00004f60
        /*0750*/ 	.word	0x000000ff
        /*0754*/ 	.word	0x00000000
        /*0758*/ 	.short	0x0101
        /*075a*/ 	.byte	0x06
	.zero		1


	//   ....[101]....
        /*075c*/ 	.word	0x00004f70
        /*0760*/ 	.word	0x000000ff
        /*0764*/ 	.word	0x000000f0
        /*0768*/ 	.short	0x010a
        /*076a*/ 	.byte	0x15
	.zero		1


	//   ....[102]....
        /*076c*/ 	.word	0x000050c0
        /*0770*/ 	.word	0x000000ff
        /*0774*/ 	.word	0x000000d0
        /*0778*/ 	.short	0x010b
        /*077a*/ 	.byte	0x15
	.zero		1


	//   ....[103]....
        /*077c*/ 	.word	0x000050d0
        /*0780*/ 	.word	0x000000ff
        /*0784*/ 	.word	0x00000000
        /*0788*/ 	.short	0x0101
        /*078a*/ 	.byte	0x06
	.zero		1


	//   ....[104]....
        /*078c*/ 	.word	0x000050e0
        /*0790*/ 	.word	0x000000ff
        /*0794*/ 	.word	0x000000f8
        /*0798*/ 	.short	0x010a
        /*079a*/ 	.byte	0x15
	.zero		1


	//   ....[105]....
        /*079c*/ 	.word	0x000052d0
        /*07a0*/ 	.word	0x000000ff
        /*07a4*/ 	.word	0x000000d8
        /*07a8*/ 	.short	0x010b
        /*07aa*/ 	.byte	0x15
	.zero		1


	//   ....[106]....
        /*07ac*/ 	.word	0x000052e0
        /*07b0*/ 	.word	0x000000ff
        /*07b4*/ 	.word	0x00000000
        /*07b8*/ 	.short	0x0101
        /*07ba*/ 	.byte	0x25
	.zero		1


	//   ....[107]....
        /*07bc*/ 	.word	0x00005310
        /*07c0*/ 	.word	0x000000ff
        /*07c4*/ 	.word	0x000000e0
        /*07c8*/ 	.short	0x010a
        /*07ca*/ 	.byte	0x15
	.zero		1


	//   ....[108]....
        /*07cc*/ 	.word	0x00005330
        /*07d0*/ 	.word	0x000000ff
        /*07d4*/ 	.word	0x000000e8
        /*07d8*/ 	.short	0x010a
        /*07da*/ 	.byte	0x15
	.zero		1


	//   ....[109]....
        /*07dc*/ 	.word	0x00005350
        /*07e0*/ 	.word	0x000000ff
        /*07e4*/ 	.word	0x000000f0
        /*07e8*/ 	.short	0x010a
        /*07ea*/ 	.byte	0x15
	.zero		1


	//   ....[110]....
        /*07ec*/ 	.word	0x00005390
        /*07f0*/ 	.word	0x00000000
        /*07f4*/ 	.word	0x000000f8
        /*07f8*/ 	.short	0x010a
        /*07fa*/ 	.byte	0xff
	.zero		1


	//   ....[111]....
        /*07fc*/ 	.word	0x000056a0
        /*0800*/ 	.word	0x00000003
        /*0804*/ 	.word	0x00000110
        /*0808*/ 	.short	0x010a
        /*080a*/ 	.byte	0xff
	.zero		1


	//   ....[112]....
        /*080c*/ 	.word	0x00005820
        /*0810*/ 	.word	0x00000000
        /*0814*/ 	.word	0x00000000
        /*0818*/ 	.short	0x0101
        /*081a*/ 	.byte	0xff
	.zero		1


	//   ....[113]....
        /*081c*/ 	.word	0x00006390
        /*0820*/ 	.word	0x000000ff
        /*0824*/ 	.word	0x000000c0
        /*0828*/ 	.short	0x010a
        /*082a*/ 	.byte	0x2c
	.zero		1


	//   ....[114]....
        /*082c*/ 	.word	0x000063d0
        /*0830*/ 	.word	0x00000063
        /*0834*/ 	.word	0x00000130
        /*0838*/ 	.short	0x010a
        /*083a*/ 	.byte	0xff
	.zero		1


	//   ....[115]....
        /*083c*/ 	.word	0x000064c0
        /*0840*/ 	.word	0x000000ff
        /*0844*/ 	.word	0x000000c0
        /*0848*/ 	.short	0x010a
        /*084a*/ 	.byte	0x2c
	.zero		1


	//   ....[116]....
        /*084c*/ 	.word	0x000065b0
        /*0850*/ 	.word	0x00000063
        /*0854*/ 	.word	0x00000130
        /*0858*/ 	.short	0x010a
        /*085a*/ 	.byte	0xff
	.zero		1


	//   ....[117]....
        /*085c*/ 	.word	0x00007080
        /*0860*/ 	.word	0x00000000
        /*0864*/ 	.word	0x00000000
        /*0868*/ 	.short	0x0101
        /*086a*/ 	.byte	0xff
	.zero		1


	//   ....[118]....
        /*086c*/ 	.word	0x00007090
        /*0870*/ 	.word	0x00000003
        /*0874*/ 	.word	0x000000c0
        /*0878*/ 	.short	0x010a
        /*087a*/ 	.byte	0xff
	.zero		1


	//   ....[119]....
        /*087c*/ 	.word	0x00007170
        /*0880*/ 	.word	0x00000003
        /*0884*/ 	.word	0x000000c0
        /*0888*/ 	.short	0x010a
        /*088a*/ 	.byte	0xff
	.zero		1


	//   ....[120]....
        /*088c*/ 	.word	0x00007ce0
        /*0890*/ 	.word	0x0000003d
        /*0894*/ 	.word	0x00000000
        /*0898*/ 	.short	0x0101
        /*089a*/ 	.byte	0xff
	.zero		1


	//   ....[121]....
        /*089c*/ 	.word	0x00007d00
        /*08a0*/ 	.word	0x0000003e
        /*08a4*/ 	.word	0x000000c0
        /*08a8*/ 	.short	0x010a
        /*08aa*/ 	.byte	0xff
	.zero		1


	//   ....[122]....
        /*08ac*/ 	.word	0x00007dd0
        /*08b0*/ 	.word	0x0000003e
        /*08b4*/ 	.word	0x000000c0
        /*08b8*/ 	.short	0x010a
        /*08ba*/ 	.byte	0xff
	.zero		1


	//   ....[123]....
        /*08bc*/ 	.word	0x00008940
        /*08c0*/ 	.word	0x0000003d
        /*08c4*/ 	.word	0x00000000
        /*08c8*/ 	.short	0x0101
        /*08ca*/ 	.byte	0xff
	.zero		1


	//   ....[124]....
        /*08cc*/ 	.word	0x00008960
        /*08d0*/ 	.word	0x0000003e
        /*08d4*/ 	.word	0x000000c0
        /*08d8*/ 	.short	0x010a
        /*08da*/ 	.byte	0xff
	.zero		1


	//   ....[125]....
        /*08dc*/ 	.word	0x00008a30
        /*08e0*/ 	.word	0x0000003e
        /*08e4*/ 	.word	0x000000c0
        /*08e8*/ 	.short	0x010a
        /*08ea*/ 	.byte	0xff
	.zero		1


	//   ....[126]....
        /*08ec*/ 	.word	0x00008d70
        /*08f0*/ 	.word	0x000000ff
        /*08f4*/ 	.word	0x00000000
        /*08f8*/ 	.short	0x0101
        /*08fa*/ 	.byte	0x04
	.zero		1


	//   ....[127]....
        /*08fc*/ 	.word	0x00009600
        /*0900*/ 	.word	0x00000002
        /*0904*/ 	.word	0x00000000
        /*0908*/ 	.short	0x0101
        /*090a*/ 	.byte	0xff
	.zero		1


	//   ....[128]....
        /*090c*/ 	.word	0x00009890
        /*0910*/ 	.word	0x000000ff
        /*0914*/ 	.word	0x00000000
        /*0918*/ 	.short	0x0101
        /*091a*/ 	.byte	0x04
	.zero		1


	//   ....[129]....
        /*091c*/ 	.word	0x000098b0
        /*0920*/ 	.word	0x00000003
        /*0924*/ 	.word	0x00000180
        /*0928*/ 	.short	0x010a
        /*092a*/ 	.byte	0xff
	.zero		1


	//   ....[130]....
        /*092c*/ 	.word	0x00009910
        /*0930*/ 	.word	0x00000000
        /*0934*/ 	.word	0x00000060
        /*0938*/ 	.short	0x010a
        /*093a*/ 	.byte	0xff
	.zero		1


	//   ....[131]....
        /*093c*/ 	.word	0x00009970
        /*0940*/ 	.word	0x00000000
        /*0944*/ 	.word	0x00000060
        /*0948*/ 	.short	0x010a
        /*094a*/ 	.byte	0xff
	.zero		1


	//   ....[132]....
        /*094c*/ 	.word	0x000099c0
        /*0950*/ 	.word	0x00000003
        /*0954*/ 	.word	0x00000110
        /*0958*/ 	.short	0x010a
        /*095a*/ 	.byte	0xff
	.zero		1


	//   ....[133]....
        /*095c*/ 	.word	0x00009a20
        /*0960*/ 	.word	0x00000000
        /*0964*/ 	.word	0x00000000
        /*0968*/ 	.short	0x010a
        /*096a*/ 	.byte	0xff
	.zero		1


	//   ....[134]....
        /*096c*/ 	.word	0x00009a80
        /*0970*/ 	.word	0x00000000
        /*0974*/ 	.word	0x00000000
        /*0978*/ 	.short	0x010a
        /*097a*/ 	.byte	0xff
	.zero		1


	//   ....[135]....
        /*097c*/ 	.word	0x00009ae0
        /*0980*/ 	.word	0x00000000
        /*0984*/ 	.word	0x00000000
        /*0988*/ 	.short	0x010a
        /*098a*/ 	.byte	0xff
	.zero		1


	//   ....[136]....
        /*098c*/ 	.word	0x00009b40
        /*0990*/ 	.word	0x00000000
        /*0994*/ 	.word	0x00000000
        /*0998*/ 	.short	0x010a
        /*099a*/ 	.byte	0xff
	.zero		1


	//   ....[137]....
        /*099c*/ 	.word	0x00009ba0
        /*09a0*/ 	.word	0x00000000
        /*09a4*/ 	.word	0x00000000
        /*09a8*/ 	.short	0x010a
        /*09aa*/ 	.byte	0xff
	.zero		1


	//   ....[138]....
        /*09ac*/ 	.word	0x00009c00
        /*09b0*/ 	.word	0x00000000
        /*09b4*/ 	.word	0x00000000
        /*09b8*/ 	.short	0x010a
        /*09ba*/ 	.byte	0xff
	.zero		1


	//   ....[139]....
        /*09bc*/ 	.word	0x00009c60
        /*09c0*/ 	.word	0x00000000
        /*09c4*/ 	.word	0x00000000
        /*09c8*/ 	.short	0x010a
        /*09ca*/ 	.byte	0xff
	.zero		1


	//   ....[140]....
        /*09cc*/ 	.word	0x00009cc0
        /*09d0*/ 	.word	0x00000000
        /*09d4*/ 	.word	0x00000000
        /*09d8*/ 	.short	0x010a
        /*09da*/ 	.byte	0xff
	.zero		1


	//   ....[141]....
        /*09dc*/ 	.word	0x00009d20
        /*09e0*/ 	.word	0x00000000
        /*09e4*/ 	.word	0x00000000
        /*09e8*/ 	.short	0x010a
        /*09ea*/ 	.byte	0xff
	.zero		1


	//   ....[142]....
        /*09ec*/ 	.word	0x00009d80
        /*09f0*/ 	.word	0x00000000
        /*09f4*/ 	.word	0x00000000
        /*09f8*/ 	.short	0x010a
        /*09fa*/ 	.byte	0xff
	.zero		1


	//   ....[143]....
        /*09fc*/ 	.word	0x00009de0
        /*0a00*/ 	.word	0x00000000
        /*0a04*/ 	.word	0x00000000
        /*0a08*/ 	.short	0x010a
        /*0a0a*/ 	.byte	0xff
	.zero		1


	//   ....[144]....
        /*0a0c*/ 	.word	0x00009e30
        /*0a10*/ 	.word	0x00000002
        /*0a14*/ 	.word	0x00000170
        /*0a18*/ 	.short	0x010a
        /*0a1a*/ 	.byte	0xff
	.zero		1


	//   ....[145]....
        /*0a1c*/ 	.word	0x00009e90
        /*0a20*/ 	.word	0x00000002
        /*0a24*/ 	.word	0x00000120
        /*0a28*/ 	.short	0x010a
        /*0a2a*/ 	.byte	0xff
	.zero		1


	//   ....[146]....
        /*0a2c*/ 	.word	0x00009ee0
        /*0a30*/ 	.word	0x00000002
        /*0a34*/ 	.word	0x00000110
        /*0a38*/ 	.short	0x010a
        /*0a3a*/ 	.byte	0xff
	.zero		1


	//   ....[147]....
        /*0a3c*/ 	.word	0x00009f40
        /*0a40*/ 	.word	0x00000000
        /*0a44*/ 	.word	0x00000120
        /*0a48*/ 	.short	0x010a
        /*0a4a*/ 	.byte	0xff
	.zero		1


	//   ....[148]....
        /*0a4c*/ 	.word	0x00009f90
        /*0a50*/ 	.word	0x00000000
        /*0a54*/ 	.word	0x00000110
        /*0a58*/ 	.short	0x010a
        /*0a5a*/ 	.byte	0xff
	.zero		1


	//   ....[149]....
        /*0a5c*/ 	.word	0x00009ff0
        /*0a60*/ 	.word	0x00000003
        /*0a64*/ 	.word	0x00000150
        /*0a68*/ 	.short	0x010a
        /*0a6a*/ 	.byte	0xff
	.zero		1


	//   ....[150]....
        /*0a6c*/ 	.word	0x0000a050
        /*0a70*/ 	.word	0x00000000
        /*0a74*/ 	.word	0x00000000
        /*0a78*/ 	.short	0x010a
        /*0a7a*/ 	.byte	0xff
	.zero		1


	//   ....[151]....
        /*0a7c*/ 	.word	0x0000a0b0
        /*0a80*/ 	.word	0x00000000
        /*0a84*/ 	.word	0x00000000
        /*0a88*/ 	.short	0x010a
        /*0a8a*/ 	.byte	0xff
	.zero		1


	//   ....[152]....
        /*0a8c*/ 	.word	0x0000a110
        /*0a90*/ 	.word	0x00000000
        /*0a94*/ 	.word	0x00000000
        /*0a98*/ 	.short	0x010a
        /*0a9a*/ 	.byte	0xff
	.zero		1


	//   ....[153]....
        /*0a9c*/ 	.word	0x0000a170
        /*0aa0*/ 	.word	0x00000000
        /*0aa4*/ 	.word	0x00000000
        /*0aa8*/ 	.short	0x010a
        /*0aaa*/ 	.byte	0xff
	.zero		1


	//   ....[154]....
        /*0aac*/ 	.word	0x0000a1d0
        /*0ab0*/ 	.word	0x00000000
        /*0ab4*/ 	.word	0x00000000
        /*0ab8*/ 	.short	0x010a
        /*0aba*/ 	.byte	0xff
	.zero		1


	//   ....[155]....
        /*0abc*/ 	.word	0x0000a220
        /*0ac0*/ 	.word	0x0000000c
        /*0ac4*/ 	.word	0x00000110
        /*0ac8*/ 	.short	0x010a
        /*0aca*/ 	.byte	0xff
	.zero		1


	//   ....[156]....
        /*0acc*/ 	.word	0x0000a280
        /*0ad0*/ 	.word	0x00000000
        /*0ad4*/ 	.word	0x00000108
        /*0ad8*/ 	.short	0x010a
        /*0ada*/ 	.byte	0xff
	.zero		1


	//   ....[157]....
        /*0adc*/ 	.word	0x0000a2e0
        /*0ae0*/ 	.word	0x00000000
        /*0ae4*/ 	.word	0x000000e0
        /*0ae8*/ 	.short	0x010a
        /*0aea*/ 	.byte	0xff
	.zero		1


	//   ....[158]....
        /*0aec*/ 	.word	0x0000a340
        /*0af0*/ 	.word	0x00000000
        /*0af4*/ 	.word	0x000000e8
        /*0af8*/ 	.short	0x010a
        /*0afa*/ 	.byte	0xff
	.zero		1


	//   ....[159]....
        /*0afc*/ 	.word	0x0000a3a0
        /*0b00*/ 	.word	0x00000000
        /*0b04*/ 	.word	0x000000f0
        /*0b08*/ 	.short	0x010a
        /*0b0a*/ 	.byte	0xff
	.zero		1


	//   ....[160]....
        /*0b0c*/ 	.word	0x0000a400
        /*0b10*/ 	.word	0x00000000
        /*0b14*/ 	.word	0x000000f8
        /*0b18*/ 	.short	0x010a
        /*0b1a*/ 	.byte	0xff
	.zero		1


	//   ....[161]....
        /*0b1c*/ 	.word	0x0000a460
        /*0b20*/ 	.word	0x00000000
        /*0b24*/ 	.word	0x000000e0
        /*0b28*/ 	.short	0x010a
        /*0b2a*/ 	.byte	0xff
	.zero		1


	//   ....[162]....
        /*0b2c*/ 	.word	0x0000a4c0
        /*0b30*/ 	.word	0x00000000
        /*0b34*/ 	.word	0x000000e8
        /*0b38*/ 	.short	0x010a
        /*0b3a*/ 	.byte	0xff
	.zero		1


	//   ....[163]....
        /*0b3c*/ 	.word	0x0000a520
        /*0b40*/ 	.word	0x00000000
        /*0b44*/ 	.word	0x000000f0
        /*0b48*/ 	.short	0x010a
        /*0b4a*/ 	.byte	0xff
	.zero		1


	//   ....[164]....
        /*0b4c*/ 	.word	0x0000a570
        /*0b50*/ 	.word	0x00000003
        /*0b54*/ 	.word	0x00000110
        /*0b58*/ 	.short	0x010a
        /*0b5a*/ 	.byte	0xff
	.zero		1


	//   ....[165]....
        /*0b5c*/ 	.word	0x0000a5d0
        /*0b60*/ 	.word	0x00000002
        /*0b64*/ 	.word	0x000000c0
        /*0b68*/ 	.short	0x010a
        /*0b6a*/ 	.byte	0xff
	.zero		1


	//   ....[166]....
        /*0b6c*/ 	.word	0x0000a620
        /*0b70*/ 	.word	0x00000063
        /*0b74*/ 	.word	0x00000130
        /*0b78*/ 	.short	0x010a
        /*0b7a*/ 	.byte	0xff
	.zero		1


	//   ....[167]....
        /*0b7c*/ 	.word	0x0000a670
        /*0b80*/ 	.word	0x00000003
        /*0b84*/ 	.word	0x000000c0
        /*0b88*/ 	.short	0x010a
        /*0b8a*/ 	.byte	0xff
	.zero		1


	//   ....[168]....
        /*0b8c*/ 	.word	0x0000a6c0
        /*0b90*/ 	.word	0x0000003e
        /*0b94*/ 	.word	0x000000c0
        /*0b98*/ 	.short	0x010a
        /*0b9a*/ 	.byte	0xff
	.zero		1


	//   ....[169]....
        /*0b9c*/ 	.word	0x0000a710
        /*0ba0*/ 	.word	0x0000003e
        /*0ba4*/ 	.word	0x000000c0
        /*0ba8*/ 	.short	0x010a
        /*0baa*/ 	.byte	0xff
	.zero		1


	//----- nvinfo : EIATTR_NUM_MBARRIERS
	.align		4
.L_47:
        /*0bac*/ 	.byte	0x03, 0x38
        /*0bae*/ 	.short	0x0032


	//----- nvinfo : EIATTR_EXIT_INSTR_OFFSETS
	.align		4
        /*0bb0*/ 	.byte	0x04, 0x1c
        /*0bb2*/ 	.short	(.L_49 - .L_48)


	//   ....[0]....
.L_48:
        /*0bb4*/ 	.word	0x00002ee0


	//   ....[1]....
        /*0bb8*/ 	.word	0x000033d0


	//   ....[2]....
        /*0bbc*/ 	.word	0x00003430


	//   ....[3]....
        /*0bc0*/ 	.word	0x00004260


	//   ....[4]....
        /*0bc4*/ 	.word	0x000053c0


	//   ....[5]....
        /*0bc8*/ 	.word	0x00005400


	//   ....[6]....
        /*0bcc*/ 	.word	0x00009780


	//   ....[7]....
        /*0bd0*/ 	.word	0x00009800


	//   ....[8]....
        /*0bd4*/ 	.word	0x00009830


	//   ....[9]....
        /*0bd8*/ 	.word	0x000098a0


	//----- nvinfo : EIATTR_MAX_THREADS
	.align		4
.L_49:
        /*0bdc*/ 	.byte	0x04, 0x05
        /*0bde*/ 	.short	(.L_51 - .L_50)
.L_50:
        /*0be0*/ 	.word	0x00000100
        /*0be4*/ 	.word	0x00000001
        /*0be8*/ 	.word	0x00000001


	//----- nvinfo : EIATTR_CRS_STACK_SIZE
	.align		4
.L_51:
        /*0bec*/ 	.byte	0x04, 0x1e
        /*0bee*/ 	.short	(.L_53 - .L_52)
.L_52:
        /*0bf0*/ 	.word	0x00000000


	//----- nvinfo : EIATTR_CBANK_PARAM_SIZE
	.align		4
.L_53:
        /*0bf4*/ 	.byte	0x03, 0x19
        /*0bf6*/ 	.short	0x0800


	//----- nvinfo : EIATTR_PARAM_CBANK
	.align		4
        /*0bf8*/ 	.byte	0x04, 0x0a
        /*0bfa*/ 	.short	(.L_55 - .L_54)
	.align		4
.L_54:
        /*0bfc*/ 	.word	index@(.nv.constant0._ZN7cutlass13device_kernelINS_4gemm6kernel13GemmUniversalIN4cute5tupleIJiiiiEEENS1_10collective13CollectiveMmaINS1_35MainloopSm100TmaUmmaWarpSpecializedILi12ELi2ELi4ENS5_IJNS4_1CILi1EEENSA_ILi2EEESB_EEEEENS5_IJNSA_ILi128EEESF_NSA_ILi32EEEEEENS_6half_tENS5_IJlSB_lEEESI_SJ_NS4_8TiledMMAINS4_8MMA_AtomIJNS4_20SM100_MMA_F16BF16_SSISI_SI_fLi128ELi128ELNS4_4UMMA5MajorE0ELSO_0ELNSN_7ScaleInE0ELSP_0EEEEEENS4_6LayoutINS5_IJSB_SB_SB_EEENS5_IJNSA_ILi0EEESU_SU_EEEEENS5_IJNS4_10UnderscoreESX_SX_EEEEENS4_23SM90_TMA_LOAD_MULTICASTENS4_14ComposedLayoutINS4_7SwizzleILi2ELi4ELi3EEENS4_18smem_ptr_flag_bitsILi16EEENSS_INS5_IJNSA_ILi8EEESG_EEENS5_IJSG_SB_EEEEEEEvNS4_8identityENS4_13SM90_TMA_LOADES1A_vS1B_EENS_8epilogue10collective18CollectiveEpilogueINS1E_23Sm100TmaWarpSpecializedILi4ELi2ELi32ELb1ELb0EEEJSH_NS5_IJNSS_ISF_SB_EENSS_ISG_SB_EEEEESI_SJ_SI_SJ_NS1E_6fusion15FusionCallbacksIS1I_NS1M_17LinearCombinationISI_fSI_fLNS_15FloatRoundStyleE2EEESH_S1L_JEEENS4_5SM1004TMEM4LOAD26SM100_TMEM_LOAD_32dp32b32xES1C_S1A_NS4_39AutoVectorizingCopyWithAssumedAlignmentILi128EEENS4_14SM90_TMA_STOREES1A_S1X_S1X_EEEvvEEEEvNT_6ParamsE)
        /*0c00*/ 	.short	0x0380
        /*0c02*/ 	.short	0x0800


	//----- nvinfo : EIATTR_SW_WAR
	.align		4
.L_55:
        /*0c04*/ 	.byte	0x04, 0x36
        /*0c06*/ 	.short	(.L_57 - .L_56)
.L_56:
        /*0c08*/ 	.word	0x00000008
.L_57:


//--------------------- .nv.callgraph             --------------------------
	.section	.nv.callgraph,"",@"SHT_CUDA_CALLGRAPH"
	.align	4
	.sectionentsize	8
	.align		4
        /*0000*/ 	.word	0x00000000
	.align		4
        /*0004*/ 	.word	0xffffffff
	.align		4
        /*0008*/ 	.word	index@(_ZN7cutlass13device_kernelINS_4gemm6kernel13GemmUniversalIN4cute5tupleIJiiiiEEENS1_10collective13CollectiveMmaINS1_35MainloopSm100TmaUmmaWarpSpecializedILi12ELi2ELi4ENS5_IJNS4_1CILi1EEENSA_ILi2EEESB_EEEEENS5_IJNSA_ILi128EEESF_NSA_ILi32EEEEEENS_6half_tENS5_IJlSB_lEEESI_SJ_NS4_8TiledMMAINS4_8MMA_AtomIJNS4_20SM100_MMA_F16BF16_SSISI_SI_fLi128ELi128ELNS4_4UMMA5MajorE0ELSO_0ELNSN_7ScaleInE0ELSP_0EEEEEENS4_6LayoutINS5_IJSB_SB_SB_EEENS5_IJNSA_ILi0EEESU_SU_EEEEENS5_IJNS4_10UnderscoreESX_SX_EEEEENS4_23SM90_TMA_LOAD_MULTICASTENS4_14ComposedLayoutINS4_7SwizzleILi2ELi4ELi3EEENS4_18smem_ptr_flag_bitsILi16EEENSS_INS5_IJNSA_ILi8EEESG_EEENS5_IJSG_SB_EEEEEEEvNS4_8identityENS4_13SM90_TMA_LOADES1A_vS1B_EENS_8epilogue10collective18CollectiveEpilogueINS1E_23Sm100TmaWarpSpecializedILi4ELi2ELi32ELb1ELb0EEEJSH_NS5_IJNSS_ISF_SB_EENSS_ISG_SB_EEEEESI_SJ_SI_SJ_NS1E_6fusion15FusionCallbacksIS1I_NS1M_17LinearCombinationISI_fSI_fLNS_15FloatRoundStyleE2EEESH_S1L_JEEENS4_5SM1004TMEM4LOAD26SM100_TMEM_LOAD_32dp32b32xES1C_S1A_NS4_39AutoVectorizingCopyWithAssumedAlignmentILi128EEENS4_14SM90_TMA_STOREES1A_S1X_S1X_EEEvvEEEEvNT_6ParamsE)
	.align		4
        /*000c*/ 	.word	index@(__assertfail)
	.align		4
        /*0010*/ 	.word	0x00000000
	.align		4
        /*0014*/ 	.word	0xfffffffe
	.align		4
        /*0018*/ 	.word	0x00000000
	.align		4
        /*001c*/ 	.word	0xfffffffd
	.align		4
        /*0020*/ 	.word	0x00000000
	.align		4
        /*0024*/ 	.word	0xfffffffc


//--------------------- .nv.constant4             --------------------------
	.section	.nv.constant4,"a",@progbits
	.align	8
	.align		8
.nv.constant4:
        /*0000*/ 	.dword	__assertfail
	.align		8
        /*0008*/ 	.dword	__unnamed_1
	.align		8
        /*0010*/ 	.dword	__unnamed_2
	.align		8
        /*0018*/ 	.dword	_ZN39_INTERNAL_1c20a55c_4_k_cu_a547311b_59744cuda3std3__45__cpo5beginE
	.align		8
        /*0020*/ 	.dword	_ZN39_INTERNAL_1c20a55c_4_k_cu_a547311b_59744cuda3std3__45__cpo3endE
	.align		8
        /*0028*/ 	.dword	_ZN39_INTERNAL_1c20a55c_4_k_cu_a547311b_59744cuda3std3__45__cpo6cbeginE
	.align		8
        /*0030*/ 	.dword	_ZN39_INTERNAL_1c20a55c_4_k_cu_a547311b_59744cuda3std3__45__cpo4cendE
	.align		8
        /*0038*/ 	.dword	_ZN39_INTERNAL_1c20a55c_4_k_cu_a547311b_59744cuda3std3__441_GLOBAL__N__1c20a55c_4_k_cu_a547311b_59746ignoreE
	.align		8
        /*0040*/ 	.dword	_ZN39_INTERNAL_1c20a55c_4_k_cu_a547311b_59744cuda3std3__419piecewise_constructE
	.align		8
        /*0048*/ 	.dword	_ZN39_INTERNAL_1c20a55c_4_k_cu_a547311b_59744cuda3std3__48in_placeE
	.align		8
        /*0050*/ 	.dword	_ZN39_INTERNAL_1c20a55c_4_k_cu_a547311b_59744cuda3std6ranges3__45__cpo4swapE
	.align		8
        /*0058*/ 	.dword	_ZN39_INTERNAL_1c20a55c_4_k_cu_a547311b_59744cuda3std6ranges3__45__cpo9iter_moveE
	.align		8
        /*0060*/ 	.dword	_ZN39_INTERNAL_1c20a55c_4_k_cu_a547311b_59744cute7productE
	.align		8
        /*0068*/ 	.dword	_ZN39_INTERNAL_1c20a55c_4_k_cu_a547311b_59744cute1_E
	.align		8
        /*0070*/ 	.dword	$str$25
	.align		8
        /*0078*/ 	.dword	$str$26
	.align		8
        /*0080*/ 	.dword	$str$27
	.align		8
        /*0088*/ 	.dword	$str$28


//--------------------- .text._ZN7cutlass13device_kernelINS_4gemm6kernel13GemmUniversalIN4cute5tupleIJiiiiEEENS1_10collective13CollectiveMmaINS1_35MainloopSm100TmaUmmaWarpSpecializedILi12ELi2ELi4ENS5_IJNS4_1CILi1EEENSA_ILi2EEESB_EEEEENS5_IJNSA_ILi128EEESF_NSA_ILi32EEEEEENS_6half_tENS5_IJlSB_lEEESI_SJ_NS4_8TiledMMAINS4_8MMA_AtomIJNS4_20SM100_MMA_F16BF16_SSISI_SI_fLi128ELi128ELNS4_4UMMA5MajorE0ELSO_0ELNSN_7ScaleInE0ELSP_0EEEEEENS4_6LayoutINS5_IJSB_SB_SB_EEENS5_IJNSA_ILi0EEESU_SU_EEEEENS5_IJNS4_10UnderscoreESX_SX_EEEEENS4_23SM90_TMA_LOAD_MULTICASTENS4_14ComposedLayoutINS4_7SwizzleILi2ELi4ELi3EEENS4_18smem_ptr_flag_bitsILi16EEENSS_INS5_IJNSA_ILi8EEESG_EEENS5_IJSG_SB_EEEEEEEvNS4_8identityENS4_13SM90_TMA_LOADES1A_vS1B_EENS_8epilogue10collective18CollectiveEpilogueINS1E_23Sm100TmaWarpSpecializedILi4ELi2ELi32ELb1ELb0EEEJSH_NS5_IJNSS_ISF_SB_EENSS_ISG_SB_EEEEESI_SJ_SI_SJ_NS1E_6fusion15FusionCallbacksIS1I_NS1M_17LinearCombinationISI_fSI_fLNS_15FloatRoundStyleE2EEESH_S1L_JEEENS4_5SM1004TMEM4LOAD26SM100_TMEM_LOAD_32dp32b32xES1C_S1A_NS4_39AutoVectorizingCopyWithAssumedAlignmentILi128EEENS4_14SM90_TMA_STOREES1A_S1X_S1X_EEEvvEEEEvNT_6ParamsE --------------------------
	.section	.text._ZN7cutlass13device_kernelINS_4gemm6kernel13GemmUniversalIN4cute5tupleIJiiiiEEENS1_10collective13CollectiveMmaINS1_35MainloopSm100TmaUmmaWarpSpecializedILi12ELi2ELi4ENS5_IJNS4_1CILi1EEENSA_ILi2EEESB_EEEEENS5_IJNSA_ILi128EEESF_NSA_ILi32EEEEEENS_6half_tENS5_IJlSB_lEEESI_SJ_NS4_8TiledMMAINS4_8MMA_AtomIJNS4_20SM100_MMA_F16BF16_SSISI_SI_fLi128ELi128ELNS4_4UMMA5MajorE0ELSO_0ELNSN_7ScaleInE0ELSP_0EEEEEENS4_6LayoutINS5_IJSB_SB_SB_EEENS5_IJNSA_ILi0EEESU_SU_EEEEENS5_IJNS4_10UnderscoreESX_SX_EEEEENS4_23SM90_TMA_LOAD_MULTICASTENS4_14ComposedLayoutINS4_7SwizzleILi2ELi4ELi3EEENS4_18smem_ptr_flag_bitsILi16EEENSS_INS5_IJNSA_ILi8EEESG_EEENS5_IJSG_SB_EEEEEEEvNS4_8identityENS4_13SM90_TMA_LOADES1A_vS1B_EENS_8epilogue10collective18CollectiveEpilogueINS1E_23Sm100TmaWarpSpecializedILi4ELi2ELi32ELb1ELb0EEEJSH_NS5_IJNSS_ISF_SB_EENSS_ISG_SB_EEEEESI_SJ_SI_SJ_NS1E_6fusion15FusionCallbacksIS1I_NS1M_17LinearCombinationISI_fSI_fLNS_15FloatRoundStyleE2EEESH_S1L_JEEENS4_5SM1004TMEM4LOAD26SM100_TMEM_LOAD_32dp32b32xES1C_S1A_NS4_39AutoVectorizingCopyWithAssumedAlignmentILi128EEENS4_14SM90_TMA_STOREES1A_S1X_S1X_EEEvvEEEEvNT_6ParamsE,"ax",@progbits
	.align	128
.text._ZN7cutlass13device_kernelINS_4gemm6kernel13GemmUniversalIN4cute5tupleIJiiiiEEENS1_10collective13CollectiveMmaINS1_35MainloopSm100TmaUmmaWarpSpecializedILi12ELi2ELi4ENS5_IJNS4_1CILi1EEENSA_ILi2EEESB_EEEEENS5_IJNSA_ILi128EEESF_NSA_ILi32EEEEEENS_6half_tENS5_IJlSB_lEEESI_SJ_NS4_8TiledMMAINS4_8MMA_AtomIJNS4_20SM100_MMA_F16BF16_SSISI_SI_fLi128ELi128ELNS4_4UMMA5MajorE0ELSO_0ELNSN_7ScaleInE0ELSP_0EEEEEENS4_6LayoutINS5_IJSB_SB_SB_EEENS5_IJNSA_ILi0EEESU_SU_EEEEENS5_IJNS4_10UnderscoreESX_SX_EEEEENS4_23SM90_TMA_LOAD_MULTICASTENS4_14ComposedLayoutINS4_7SwizzleILi2ELi4ELi3EEENS4_18smem_ptr_flag_bitsILi16EEENSS_INS5_IJNSA_ILi8EEESG_EEENS5_IJSG_SB_EEEEEEEvNS4_8identityENS4_13SM90_TMA_LOADES1A_vS1B_EENS_8epilogue10collective18CollectiveEpilogueINS1E_23Sm100TmaWarpSpecializedILi4ELi2ELi32ELb1ELb0EEEJSH_NS5_IJNSS_ISF_SB_EENSS_ISG_SB_EEEEESI_SJ_SI_SJ_NS1E_6fusion15FusionCallbacksIS1I_NS1M_17LinearCombinationISI_fSI_fLNS_15FloatRoundStyleE2EEESH_S1L_JEEENS4_5SM1004TMEM4LOAD26SM100_TMEM_LOAD_32dp32b32xES1C_S1A_NS4_39AutoVectorizingCopyWithAssumedAlignmentILi128EEENS4_14SM90_TMA_STOREES1A_S1X_S1X_EEEvvEEEEvNT_6ParamsE:
        .type           _ZN7cutlass13device_kernelINS_4gemm6kernel13GemmUniversalIN4cute5tupleIJiiiiEEENS1_10collective13CollectiveMmaINS1_35MainloopSm100TmaUmmaWarpSpecializedILi12ELi2ELi4ENS5_IJNS4_1CILi1EEENSA_ILi2EEESB_EEEEENS5_IJNSA_ILi128EEESF_NSA_ILi32EEEEEENS_6half_tENS5_IJlSB_lEEESI_SJ_NS4_8TiledMMAINS4_8MMA_AtomIJNS4_20SM100_MMA_F16BF16_SSISI_SI_fLi128ELi128ELNS4_4UMMA5MajorE0ELSO_0ELNSN_7ScaleInE0ELSP_0EEEEEENS4_6LayoutINS5_IJSB_SB_SB_EEENS5_IJNSA_ILi0EEESU_SU_EEEEENS5_IJNS4_10UnderscoreESX_SX_EEEEENS4_23SM90_TMA_LOAD_MULTICASTENS4_14ComposedLayoutINS4_7SwizzleILi2ELi4ELi3EEENS4_18smem_ptr_flag_bitsILi16EEENSS_INS5_IJNSA_ILi8EEESG_EEENS5_IJSG_SB_EEEEEEEvNS4_8identityENS4_13SM90_TMA_LOADES1A_vS1B_EENS_8epilogue10collective18CollectiveEpilogueINS1E_23Sm100TmaWarpSpecializedILi4ELi2ELi32ELb1ELb0EEEJSH_NS5_IJNSS_ISF_SB_EENSS_ISG_SB_EEEEESI_SJ_SI_SJ_NS1E_6fusion15FusionCallbacksIS1I_NS1M_17LinearCombinationISI_fSI_fLNS_15FloatRoundStyleE2EEESH_S1L_JEEENS4_5SM1004TMEM4LOAD26SM100_TMEM_LOAD_32dp32b32xES1C_S1A_NS4_39AutoVectorizingCopyWithAssumedAlignmentILi128EEENS4_14SM90_TMA_STOREES1A_S1X_S1X_EEEvvEEEEvNT_6ParamsE,@function
        .size           _ZN7cutlass13device_kernelINS_4gemm6kernel13GemmUniversalIN4cute5tupleIJiiiiEEENS1_10collective13CollectiveMmaINS1_35MainloopSm100TmaUmmaWarpSpecializedILi12ELi2ELi4ENS5_IJNS4_1CILi1EEENSA_ILi2EEESB_EEEEENS5_IJNSA_ILi128EEESF_NSA_ILi32EEEEEENS_6half_tENS5_IJlSB_lEEESI_SJ_NS4_8TiledMMAINS4_8MMA_AtomIJNS4_20SM100_MMA_F16BF16_SSISI_SI_fLi128ELi128ELNS4_4UMMA5MajorE0ELSO_0ELNSN_7ScaleInE0ELSP_0EEEEEENS4_6LayoutINS5_IJSB_SB_SB_EEENS5_IJNSA_ILi0EEESU_SU_EEEEENS5_IJNS4_10UnderscoreESX_SX_EEEEENS4_23SM90_TMA_LOAD_MULTICASTENS4_14ComposedLayoutINS4_7SwizzleILi2ELi4ELi3EEENS4_18smem_ptr_flag_bitsILi16EEENSS_INS5_IJNSA_ILi8EEESG_EEENS5_IJSG_SB_EEEEEEEvNS4_8identityENS4_13SM90_TMA_LOADES1A_vS1B_EENS_8epilogue10collective18CollectiveEpilogueINS1E_23Sm100TmaWarpSpecializedILi4ELi2ELi32ELb1ELb0EEEJSH_NS5_IJNSS_ISF_SB_EENSS_ISG_SB_EEEEESI_SJ_SI_SJ_NS1E_6fusion15FusionCallbacksIS1I_NS1M_17LinearCombinationISI_fSI_fLNS_15FloatRoundStyleE2EEESH_S1L_JEEENS4_5SM1004TMEM4LOAD26SM100_TMEM_LOAD_32dp32b32xES1C_S1A_NS4_39AutoVectorizingCopyWithAssumedAlignmentILi128EEENS4_14SM90_TMA_STOREES1A_S1X_S1X_EEEvvEEEEvNT_6ParamsE,(.L_x_208 - _ZN7cutlass13device_kernelINS_4gemm6kernel13GemmUniversalIN4cute5tupleIJiiiiEEENS1_10collective13CollectiveMmaINS1_35MainloopSm100TmaUmmaWarpSpecializedILi12ELi2ELi4ENS5_IJNS4_1CILi1EEENSA_ILi2EEESB_EEEEENS5_IJNSA_ILi128EEESF_NSA_ILi32EEEEEENS_6half_tENS5_IJlSB_lEEESI_SJ_NS4_8TiledMMAINS4_8MMA_AtomIJNS4_20SM100_MMA_F16BF16_SSISI_SI_fLi128ELi128ELNS4_4UMMA5MajorE0ELSO_0ELNSN_7ScaleInE0ELSP_0EEEEEENS4_6LayoutINS5_IJSB_SB_SB_EEENS5_IJNSA_ILi0EEESU_SU_EEEEENS5_IJNS4_10UnderscoreESX_SX_EEEEENS4_23SM90_TMA_LOAD_MULTICASTENS4_14ComposedLayoutINS4_7SwizzleILi2ELi4ELi3EEENS4_18smem_ptr_flag_bitsILi16EEENSS_INS5_IJNSA_ILi8EEESG_EEENS5_IJSG_SB_EEEEEEEvNS4_8identityENS4_13SM90_TMA_LOADES1A_vS1B_EENS_8epilogue10collective18CollectiveEpilogueINS1E_23Sm100TmaWarpSpecializedILi4ELi2ELi32ELb1ELb0EEEJSH_NS5_IJNSS_ISF_SB_EENSS_ISG_SB_EEEEESI_SJ_SI_SJ_NS1E_6fusion15FusionCallbacksIS1I_NS1M_17LinearCombinationISI_fSI_fLNS_15FloatRoundStyleE2EEESH_S1L_JEEENS4_5SM1004TMEM4LOAD26SM100_TMEM_LOAD_32dp32b32xES1C_S1A_NS4_39AutoVectorizingCopyWithAssumedAlignmentILi128EEENS4_14SM90_TMA_STOREES1A_S1X_S1X_EEEvvEEEEvNT_6ParamsE)
        .other          _ZN7cutlass13device_kernelINS_4gemm6kernel13GemmUniversalIN4cute5tupleIJiiiiEEENS1_10collective13CollectiveMmaINS1_35MainloopSm100TmaUmmaWarpSpecializedILi12ELi2ELi4ENS5_IJNS4_1CILi1EEENSA_ILi2EEESB_EEEEENS5_IJNSA_ILi128EEESF_NSA_ILi32EEEEEENS_6half_tENS5_IJlSB_lEEESI_SJ_NS4_8TiledMMAINS4_8MMA_AtomIJNS4_20SM100_MMA_F16BF16_SSISI_SI_fLi128ELi128ELNS4_4UMMA5MajorE0ELSO_0ELNSN_7ScaleInE0ELSP_0EEEEEENS4_6LayoutINS5_IJSB_SB_SB_EEENS5_IJNSA_ILi0EEESU_SU_EEEEENS5_IJNS4_10UnderscoreESX_SX_EEEEENS4_23SM90_TMA_LOAD_MULTICASTENS4_14ComposedLayoutINS4_7SwizzleILi2ELi4ELi3EEENS4_18smem_ptr_flag_bitsILi16EEENSS_INS5_IJNSA_ILi8EEESG_EEENS5_IJSG_SB_EEEEEEEvNS4_8identityENS4_13SM90_TMA_LOADES1A_vS1B_EENS_8epilogue10collective18CollectiveEpilogueINS1E_23Sm100TmaWarpSpecializedILi4ELi2ELi32ELb1ELb0EEEJSH_NS5_IJNSS_ISF_SB_EENSS_ISG_SB_EEEEESI_SJ_SI_SJ_NS1E_6fusion15FusionCallbacksIS1I_NS1M_17LinearCombinationISI_fSI_fLNS_15FloatRoundStyleE2EEESH_S1L_JEEENS4_5SM1004TMEM4LOAD26SM100_TMEM_LOAD_32dp32b32xES1C_S1A_NS4_39AutoVectorizingCopyWithAssumedAlignmentILi128EEENS4_14SM90_TMA_STOREES1A_S1X_S1X_EEEvvEEEEvNT_6ParamsE,@"STO_CUDA_ENTRY STV_DEFAULT"
_ZN7cutlass13device_kernelINS_4gemm6kernel13GemmUniversalIN4cute5tupleIJiiiiEEENS1_10collective13CollectiveMmaINS1_35MainloopSm100TmaUmmaWarpSpecializedILi12ELi2ELi4ENS5_IJNS4_1CILi1EEENSA_ILi2EEESB_EEEEENS5_IJNSA_ILi128EEESF_NSA_ILi32EEEEEENS_6half_tENS5_IJlSB_lEEESI_SJ_NS4_8TiledMMAINS4_8MMA_AtomIJNS4_20SM100_MMA_F16BF16_SSISI_SI_fLi128ELi128ELNS4_4UMMA5MajorE0ELSO_0ELNSN_7ScaleInE0ELSP_0EEEEEENS4_6LayoutINS5_IJSB_SB_SB_EEENS5_IJNSA_ILi0EEESU_SU_EEEEENS5_IJNS4_10UnderscoreESX_SX_EEEEENS4_23SM90_TMA_LOAD_MULTICASTENS4_14ComposedLayoutINS4_7SwizzleILi2ELi4ELi3EEENS4_18smem_ptr_flag_bitsILi16EEENSS_INS5_IJNSA_ILi8EEESG_EEENS5_IJSG_SB_EEEEEEEvNS4_8identityENS4_13SM90_TMA_LOADES1A_vS1B_EENS_8epilogue10collective18CollectiveEpilogueINS1E_23Sm100TmaWarpSpecializedILi4ELi2ELi32ELb1ELb0EEEJSH_NS5_IJNSS_ISF_SB_EENSS_ISG_SB_EEEEESI_SJ_SI_SJ_NS1E_6fusion15FusionCallbacksIS1I_NS1M_17LinearCombinationISI_fSI_fLNS_15FloatRoundStyleE2EEESH_S1L_JEEENS4_5SM1004TMEM4LOAD26SM100_TMEM_LOAD_32dp32b32xES1C_S1A_NS4_39AutoVectorizingCopyWithAssumedAlignmentILi128EEENS4_14SM90_TMA_STOREES1A_S1X_S1X_EEEvvEEEEvNT_6ParamsE:
[----:B------:R-:W1:Y:S01]  /*0000*/  LDC R1, c[0x0][0x37c] ;  /* 0x0000df00ff017b82 */ /* 0x000e620000000800 */
[----:B------:R-:W2:Y:S01]  /*0010*/  S2R R94, SR_TID.X ;  /* 0x00000000005e7919 */ /* 0x000ea20000002100 */
[----:B------:R-:W3:Y:S01]  /*0020*/  LDCU.64 UR8, c[0x0][0x890] ;  /* 0x00011200ff0877ac */ /* 0x000ee20008000a00 */
[----:B------:R-:W-:Y:S02]  /*0030*/  PRMT R80, RZ, 0x7610, R80 ;  /* 0x00007610ff507816 */ /* 0x000fe40000000050 */
[----:B------:R-:W-:Y:S01]  /*0040*/  ELECT P3, URZ, PT ;  /* 0x0000000000ff782f */ /* 0x000fe20003860000 */
[----:B---3--:R-:W-:-:S04]  /*0050*/  UISETP.NE.U32.AND UP0, UPT, UR8, URZ, UPT ;  /* 0x000000ff0800728c */ /* 0x008fc8000bf05070 */
[----:B------:R-:W-:Y:S01]  /*0060*/  UISETP.NE.AND.EX UP0, UPT, UR9, URZ, UPT, UP0 ;  /* 0x000000ff0900728c */ /* 0x000fe2000bf05300 */
[----:B--2---:R-:W-:-:S05]  /*0070*/  SHF.R.U32.HI R81, RZ, 0x5, R94 ;  /* 0x00000005ff517819 */ /* 0x004fca000001165e */
[----:B------:R-:W2:Y:S02]  /*0080*/  SHFL.IDX PT, R0, R81, RZ, 0x1f ;  /* 0x00001fff51007589 */ /* 0x000ea400000e0000 */
[----:B--2---:R-:W-:Y:S01]  /*0090*/  R2UR UR17, R0 ;  /* 0x00000000001172ca */ /* 0x004fe200000e0000 */
[----:B-1----:R-:W-:-:S14]  /*00a0*/  BRA.U UP0, `(.L_x_0) ;  /* 0x0000000100307547 */ /* 0x002fdc000b800000 */
[----:B------:R-:W1:Y:S02]  /*00b0*/  LDCU.64 UR4, c[0x0][0x888] ;  /* 0x00011100ff0477ac */ /* 0x000e640008000a00 */
[----:B-1----:R-:W-:-:S04]  /*00c0*/  UISETP.NE.U32.AND UP0, UPT, UR4, URZ, UPT ;  /* 0x000000ff0400728c */ /* 0x002fc8000bf05070 */
[----:B------:R-:W-:-:S09]  /*00d0*/  UISETP.NE.AND.EX UP0, UPT, UR5, URZ, UPT, UP0 ;  /* 0x000000ff0500728c */ /* 0x000fd2000bf05300 */
[----:B------:R-:W-:Y:S05]  /*00e0*/  BRA.U !UP0, `(.L_x_1) ;  /* 0x0000000108147547 */ /* 0x000fea000b800000 */
[----:B------:R-:W1:Y:S01]  /*00f0*/  LDC.64 R2, c[0x0][0x888] ;  /* 0x00022200ff027b82 */ /* 0x000e620000000a00 */
[----:B------:R-:W1:Y:S02]  /*0100*/  LDCU.64 UR4, c[0x0][0x358] ;  /* 0x00006b00ff0477ac */ /* 0x000e640008000a00 */
[----:B-1----:R1:W5:Y:S01]  /*0110*/  LDG.E R41, desc[UR4][R2.64] ;  /* 0x0000000402297981 */ /* 0x002362000c1e1900 */
[----:B------:R-:W-:Y:S01]  /*0120*/  HFMA2 R80, -RZ, RZ, 0, 5.9604644775390625e-08 ;  /* 0x00000001ff507431 */ /* 0x000fe200000001ff */
[----:B------:R-:W-:Y:S05]  /*0130*/  BRA `(.L_x_0) ;  /* 0x00000000000c7947 */ /* 0x000fea0003800000 */
.L_x_1:
[----:B------:R-:W1:Y:S01]  /*0140*/  LDCU UR4, c[0x0][0x880] ;  /* 0x00011000ff0477ac */ /* 0x000e620008000800 */
[----:B------:R-:W-:Y:S01]  /*0150*/  HFMA2 R80, -RZ, RZ, 0, 5.9604644775390625e-08 ;  /* 0x00000001ff507431 */ /* 0x000fe200000001ff */
[----:B-1----:R-:W-:-:S07]  /*0160*/  MOV R41, UR4 ;  /* 0x0000000400297c02 */ /* 0x002fce0008000f00 */
.L_x_0:
[----:B------:R-:W2:Y:S02]  /*0170*/  LDCU.64 UR4, c[0x0][0x8b0] ;  /* 0x00011600ff0477ac */ /* 0x000ea40008000a00 */
[----:B--2---:R-:W-:-:S04]  /*0180*/  UISETP.NE.U32.AND UP0, UPT, UR4, URZ, UPT ;  /* 0x000000ff0400728c */ /* 0x004fc8000bf05070 */
[----:B------:R-:W-:-:S09]  /*0190*/  UISETP.NE.AND.EX UP0, UPT, UR5, URZ, UPT, UP0 ;  /* 0x000000ff0500728c */ /* 0x000fd2000bf05300 */
[----:B------:R-:W-:Y:S05]  /*01a0*/  BRA.U UP0, `(.L_x_2) ;  /* 0x0000000100287547 */ /* 0x000fea000b800000 */
[----:B------:R-:W2:Y:S02]  /*01b0*/  LDCU.64 UR4, c[0x0][0x8a8] ;  /* 0x00011500ff0477ac */ /* 0x000ea40008000a00 */
[----:B--2---:R-:W-:-:S04]  /*01c0*/  UISETP.NE.U32.AND UP0, UPT, UR4, URZ, UPT ;  /* 0x000000ff0400728c */ /* 0x004fc8000bf05070 */
[----:B------:R-:W-:-:S09]  /*01d0*/  UISETP.NE.AND.EX UP0, UPT, UR5, URZ, UPT, UP0 ;  /* 0x000000ff0500728c */ /* 0x000fd2000bf05300 */
[----:B------:R-:W-:Y:S05]  /*01e0*/  BRA.U !UP0, `(.L_x_3) ;  /* 0x0000000108107547 */ /* 0x000fea000b800000 */
[----:B------:R-:W2:Y:S01]  /*01f0*/  LDC.64 R38, c[0x0][0x8a8] ;  /* 0x00022a00ff267b82 */ /* 0x000ea20000000a00 */
[----:B------:R-:W2:Y:S02]  /*0200*/  LDCU.64 UR4, c[0x0][0x358] ;  /* 0x00006b00ff0477ac */ /* 0x000ea40008000a00 */
[----:B--2---:R2:W5:Y:S01]  /*0210*/  LDG.E R38, desc[UR4][R38.64] ;  /* 0x0000000426267981 */ /* 0x004562000c1e1900 */
[----:B------:R-:W-:Y:S05]  /*0220*/  BRA `(.L_x_2) ;  /* 0x0000000000087947 */ /* 0x000fea0003800000 */
.L_x_3:
[----:B------:R-:W2:Y:S02]  /*0230*/  LDCU UR4, c[0x0][0x8a0] ;  /* 0x00011400ff0477ac */ /* 0x000ea40008000800 */
[----:B--2---:R-:W-:Y:S02]  /*0240*/  MOV R38, UR4 ;  /* 0x0000000400267c02 */ /* 0x004fe40008000f00 */
.L_x_2:
[----:B------:R-:W-:Y:S01]  /*0250*/  IMAD.U32 R0, RZ, RZ, UR17 ;  /* 0x00000011ff007e24 */ /* 0x000fe2000f8e00ff */
[----:B------:R-:W-:Y:S04]  /*0260*/  BSSY.RECONVERGENT B0, `(.L_x_4) ;  /* 0x000000c000007945 */ /* 0x000fe80003800200 */
[C---:B------:R-:W-:Y:S02]  /*0270*/  ISETP.NE.OR P1, PT, R0.reuse, 0x1, !P3 ;  /* 0x000000010000780c */ /* 0x040fe40005f25670 */
[----:B------:R-:W-:-:S11]  /*0280*/  ISETP.NE.OR P0, PT, R0, 0x3, !P3 ;  /* 0x000000030000780c */ /* 0x000fd60005f05670 */
[----:B------:R-:W-:Y:S05]  /*0290*/  @P1 BRA `(.L_x_5) ;  /* 0x0000000000201947 */ /* 0x000fea0003800000 */
[----:B------:R-:W3:Y:S02]  /*02a0*/  LDCU.64 UR4, c[0x0][0x348] ;  /* 0x00006900ff0477ac */ /* 0x000ee40008000a00 */
[----:B---3--:R-:W-:Y:S02]  /*02b0*/  UIADD3 UR6, UP1, UPT, UR4, 0x80, URZ ;  /* 0x0000008004067890 */ /* 0x008fe4000ff3e0ff */
[----:B------:R-:W-:Y:S02]  /*02c0*/  UIADD3 UR4, UP0, UPT, UR4, 0x180, URZ ;  /* 0x0000018004047890 */ /* 0x000fe4000ff1e0ff */
[----:B------:R-:W-:Y:S02]  /*02d0*/  UIADD3.X UR7, UPT, UPT, URZ, UR5, URZ, UP1, !UPT ;  /* 0x00000005ff077290 */ /* 0x000fe40008ffe4ff */
[----:B------:R-:W-:-:S07]  /*02e0*/  UIADD3.X UR5, UPT, UPT, URZ, UR5, URZ, UP0, !UPT ;  /* 0x00000005ff057290 */ /* 0x000fce00087fe4ff */
[----:B------:R3:W-:Y:S02]  /*02f0*/  UTMACCTL.PF [UR6] ;  /* 0x00000000060079b9 */ /* 0x0007e40008040000 */
[----:B------:R3:W-:Y:S02]  /*0300*/  UTMACCTL.PF [UR4] ;  /* 0x00000000040079b9 */ /* 0x0007e40008040000 */
[----:B---3--:R-:W-:Y:S01]  /*0310*/  NOP ;  /* 0x0000000000007918 */ /* 0x008fe20000000000 */
.L_x_5:
[----:B------:R-:W-:Y:S05]  /*0320*/  BSYNC.RECONVERGENT B0 ;  /* 0x0000000000007941 */ /* 0x000fea0003800200 */
.L_x_4:
[----:B------:R-:W-:Y:S04]  /*0330*/  BSSY.RECONVERGENT B0, `(.L_x_6) ;  /* 0x000000a000007945 */ /* 0x000fe80003800200 */
        /* <DEDUP_REMOVED lines=9> */
.L_x_7:
[----:B------:R-:W-:Y:S05]  /*03d0*/  BSYNC.RECONVERGENT B0 ;  /* 0x0000000000007941 */ /* 0x000fea0003800200 */
.L_x_6:
[----:B------:R-:W3:Y:S01]  /*03e0*/  LDCU.64 UR4, c[0x0][0x888] ;  /* 0x00011100ff0477ac */ /* 0x000ee20008000a00 */
[----:B------:R-:W-:Y:S02]  /*03f0*/  UISETP.EQ.U32.AND UP1, UPT, UR8, URZ, UPT ;  /* 0x000000ff0800728c */ /* 0x000fe4000bf22070 */
[----:B------:R-:W-:Y:S02]  /*0400*/  UPLOP3.LUT UP3, UPT, UPT, UPT, UPT, 0x80, 0x8 ;  /* 0x000000000008789c */ /* 0x000fe40003f6f070 */
[----:B---3--:R-:W-:-:S04]  /*0410*/  UISETP.NE.U32.AND UP0, UPT, UR4, URZ, UPT ;  /* 0x000000ff0400728c */ /* 0x008fc8000bf05070 */
[----:B------:R-:W-:-:S04]  /*0420*/  UISETP.NE.AND.EX UP0, UPT, UR5, URZ, UPT, UP0 ;  /* 0x000000ff0500728c */ /* 0x000fc8000bf05300 */
[----:B------:R-:W-:-:S04]  /*0430*/  UISETP.EQ.OR.EX UP2, UPT, UR9, URZ, !UP0, UP1 ;  /* 0x000000ff0900728c */ /* 0x000fc8000c742710 */
[----:B------:R-:W-:-:S06]  /*0440*/  UP2UR UR4, UPR, URZ, 0x4 ;  /* 0x00000004ff047883 */ /* 0x000fcc0008000000 */
[----:B------:R-:W-:Y:S01]  /*0450*/  MOV R83, UR4 ;  /* 0x0000000400537c02 */ /* 0x000fe20008000f00 */
[----:B------:R-:W-:Y:S06]  /*0460*/  BRA.U !UP2, `(.L_x_8) ;  /* 0x000000010a207547 */ /* 0x000fec000b800000 */
[----:B------:R-:W-:Y:S01]  /*0470*/  UISETP.NE.U32.AND UP1, UPT, UR8, URZ, UPT ;  /* 0x000000ff0800728c */ /* 0x000fe2000bf25070 */
[----:B-----5:R-:W-:Y:S01]  /*0480*/  FSETP.NEU.AND P0, PT, R41, RZ, PT ;  /* 0x000000ff2900720b */ /* 0x020fe20003f0d000 */
[----:B------:R-:W-:Y:S02]  /*0490*/  USEL UR4, URZ, 0xffffffff, UP0 ;  /* 0xffffffffff047887 */ /* 0x000fe40008000000 */
[----:B------:R-:W-:-:S10]  /*04a0*/  UISETP.NE.AND.EX UP1, UPT, UR9, URZ, UPT, UP1 ;  /* 0x000000ff0900728c */ /* 0x000fd4000bf25310 */
[----:B------:R-:W-:Y:S01]  /*04b0*/  VOTEU.ANY UP0, P0 ;  /* 0x0000000000ff7886 */ /* 0x000fe20000000100 */
[----:B------:R-:W-:-:S04]  /*04c0*/  @!UP1 USEL UR4, URZ, 0xffffffff, UP0 ;  /* 0xffffffffff049887 */ /* 0x000fc80008000000 */
[----:B------:R-:W-:-:S04]  /*04d0*/  ULOP3.LUT UR4, UR4, 0x1, URZ, 0xc0, !UPT ;  /* 0x0000000104047892 */ /* 0x000fc8000f8ec0ff */
[----:B------:R-:W-:-:S11]  /*04e0*/  UISETP.NE.U32.AND UP3, UPT, UR4, 0x1, UPT ;  /* 0x000000010400788c */ /* 0x000fd6000bf65070 */
.L_x_8:
[----:B-1----:R-:W1:Y:S01]  /*04f0*/  SHFL.IDX PT, R2, R81, RZ, 0x1f ;  /* 0x00001fff51027589 */ /* 0x002e6200000e0000 */
[----:B------:R-:W-:-:S04]  /*0500*/  UISETP.NE.AND UP0, UPT, UR17, 0x2, UPT ;  /* 0x000000021100788c */ /* 0x000fc8000bf05270 */
[----:B------:R-:W-:Y:S01]  /*0510*/  USEL UR43, URZ, 0x1, UP0 ;  /* 0x00000001ff2b7887 */ /* 0x000fe20008000000 */
[----:B-1----:R-:W-:-:S13]  /*0520*/  ISETP.NE.AND P0, PT, R2, RZ, PT ;  /* 0x000000ff0200720c */ /* 0x002fda0003f05270 */
[----:B------:R-:W-:Y:S05]  /*0530*/  @P0 BRA `(.L_x_9) ;  /* 0x0000000000a40947 */ /* 0x000fea0003800000 */
[----:B------:R-:W-:Y:S01]  /*0540*/  ELECT P0, URZ, PT ;  /* 0x0000000000ff782f */ /* 0x000fe20003800000 */
[----:B------:R-:W-:-:S12]  /*0550*/  BSSY.RECONVERGENT B0, `(.L_x_9) ;  /* 0x0000027000007945 */ /* 0x000fd80003800200 */
[----:B------:R-:W-:Y:S05]  /*0560*/  @!P0 BRA `(.L_x_10) ;  /* 0x0000000000948947 */ /* 0x000fea0003800000 */
[----:B------:R-:W1:Y:S01]  /*0570*/  S2UR UR4, SR_CgaCtaId ;  /* 0x00000000000479c3 */ /* 0x000e620000008800 */
[----:B------:R-:W-:Y:S01]  /*0580*/  UMOV UR5, 0x400 ;  /* 0x0000040000057882 */ /* 0x000fe20000000000 */
[----:B------:R-:W-:Y:S01]  /*0590*/  UMOV UR8, 0x1 ;  /* 0x0000000100087882 */ /* 0x000fe20000000000 */
[----:B------:R-:W-:Y:S01]  /*05a0*/  UMOV UR6, 0x2 ;  /* 0x0000000200067882 */ /* 0x000fe20000000000 */
[----:B------:R-:W-:-:S04]  /*05b0*/  UIADD3 UR8, UPT, UPT, -UR8, 0x100000, URZ ;  /* 0x0010000008087890 */ /* 0x000fc8000fffe1ff */
[----:B------:R-:W-:Y:S02]  /*05c0*/  USHF.L.U32 UR9, UR8, 0xb, URZ ;  /* 0x0000000b08097899 */ /* 0x000fe400080006ff */
[----:B------:R-:W-:Y:S02]  /*05d0*/  USHF.L.U32 UR8, UR8, 0x1, URZ ;  /* 0x0000000108087899 */ /* 0x000fe400080006ff */
[----:B------:R-:W-:-:S04]  /*05e0*/  UIADD3 UR6, UPT, UPT, -UR6, 0x100000, URZ ;  /* 0x0010000006067890 */ /* 0x000fc8000fffe1ff */
[----:B------:R-:W-:Y:S02]  /*05f0*/  USHF.L.U32 UR7, UR6, 0xb, URZ ;  /* 0x0000000b06077899 */ /* 0x000fe400080006ff */
[----:B------:R-:W-:Y:S02]  /*0600*/  USHF.L.U32 UR6, UR6, 0x1, URZ ;  /* 0x0000000106067899 */ /* 0x000fe400080006ff */
[----:B-1----:R-:W-:Y:S01]  /*0610*/  ULEA UR4, UR4, UR5, 0x18 ;  /* 0x0000000504047291 */ /* 0x002fe2000f8ec0ff */
[----:B------:R-:W1:Y:S11]  /*0620*/  FENCE.VIEW.ASYNC.S ;  /* 0x00000000000073c6 */ /* 0x000e760000000000 */
[----:B-1----:R1:W3:Y:S01]  /*0630*/  SYNCS.EXCH.64 URZ, [UR4], UR8 ;  /* 0x0000000804ff75b2 */ /* 0x0022e20008000100 */
[----:B------:R1:W4:Y:S01]  /*0640*/  SYNCS.EXCH.64 URZ, [UR4+0x60], UR6 ;  /* 0x0000600604ff75b2 */ /* 0x0003220008000100 */
[----:B------:R1:W1:Y:S01]  /*0650*/  SYNCS.EXCH.64 URZ, [UR4+0x8], UR8 ;  /* 0x0000080804ff75b2 */ /* 0x0002620008000100 */
        /* <DEDUP_REMOVED lines=21> */
[----:B---3--:R-:W-:Y:S01]  /*07b0*/  NOP ;  /* 0x0000000000007918 */ /* 0x008fe20000000000 */
.L_x_10:
[----:B-1----:R-:W-:Y:S05]  /*07c0*/  BSYNC.RECONVERGENT B0 ;  /* 0x0000000000007941 */ /* 0x002fea0003800200 */
.L_x_9:
[----:B------:R-:W1:Y:S01]  /*07d0*/  SHFL.IDX PT, R2, R81, RZ, 0x1f ;  /* 0x00001fff51027589 */ /* 0x000e6200000e0000 */
[----:B------:R-:W-:Y:S01]  /*07e0*/  NOP ;  /* 0x0000000000007918 */ /* 0x000fe20000000000 */
[----:B-1----:R-:W-:-:S13]  /*07f0*/  ISETP.NE.AND P0, PT, R2, 0x1, PT ;  /* 0x000000010200780c */ /* 0x002fda0003f05270 */
[----:B------:R-:W-:Y:S05]  /*0800*/  @P0 BRA `(.L_x_11) ;  /* 0x0000000000580947 */ /* 0x000fea0003800000 */
        /* <DEDUP_REMOVED lines=9> */
[----:B------:R-:W-:Y:S01]  /*08a0*/  USHF.L.U32 UR6, UR6, 0x1, URZ ;  /* 0x0000000106067899 */ /* 0x000fe200080006ff */
[----:B------:R-:W-:Y:S01]  /*08b0*/  ELECT P0, URZ, PT ;  /* 0x0000000000ff782f */ /* 0x000fe20003800000 */
[----:B-1----:R-:W-:Y:S01]  /*08c0*/  ULEA UR4, UR4, UR5, 0x18 ;  /* 0x0000000504047291 */ /* 0x002fe2000f8ec0ff */
[----:B------:R-:W1:Y:S11]  /*08d0*/  FENCE.VIEW.ASYNC.S ;  /* 0x00000000000073c6 */ /* 0x000e760000000000 */
[----:B-1----:R1:W3:Y:S01]  /*08e0*/  SYNCS.EXCH.64 URZ, [UR4+0xc0], UR8 ;  /* 0x0000c00804ff75b2 */ /* 0x0022e20008000100 */
[----:B------:R1:W1:Y:S01]  /*08f0*/  SYNCS.EXCH.64 URZ, [UR4+0xe0], UR6 ;  /* 0x0000e00604ff75b2 */ /* 0x0002620008000100 */
[----:B------:R1:W1:Y:S01]  /*0900*/  SYNCS.EXCH.64 URZ, [UR4+0xc8], UR8 ;  /* 0x0000c80804ff75b2 */ /* 0x0002620008000100 */
[----:B------:R1:W1:Y:S01]  /*0910*/  SYNCS.EXCH.64 URZ, [UR4+0xe8], UR6 ;  /* 0x0000e80604ff75b2 */ /* 0x0002620008000100 */
[----:B------:R1:W1:Y:S01]  /*0920*/  SYNCS.EXCH.64 URZ, [UR4+0xd0], UR8 ;  /* 0x0000d00804ff75b2 */ /* 0x0002620008000100 */
[----:B------:R1:W1:Y:S01]  /*0930*/  SYNCS.EXCH.64 URZ, [UR4+0xf0], UR6 ;  /* 0x0000f00604ff75b2 */ /* 0x0002620008000100 */
[----:B------:R1:W1:Y:S01]  /*0940*/  SYNCS.EXCH.64 URZ, [UR4+0xd8], UR8 ;  /* 0x0000d80804ff75b2 */ /* 0x0002620008000100 */
[----:B------:R1:W1:Y:S01]  /*0950*/  SYNCS.EXCH.64 URZ, [UR4+0xf8], UR6 ;  /* 0x0000f80604ff75b2 */ /* 0x0002620008000100 */
[----:B------:R-:W-:Y:S01]  /*0960*/  NOP ;  /* 0x0000000000007918 */ /* 0x000fe20000000000 */
.L_x_11:
[----:B------:R-:W2:Y:S01]  /*0970*/  SHFL.IDX PT, R2, R81, RZ, 0x1f ;  /* 0x00001fff51027589 */ /* 0x000ea200000e0000 */
[----:B------:R-:W-:Y:S01]  /*0980*/  NOP ;  /* 0x0000000000007918 */ /* 0x000fe20000000000 */
[----:B--2---:R-:W-:-:S13]  /*0990*/  ISETP.NE.AND P0, PT, R2, 0x3, PT ;  /* 0x000000030200780c */ /* 0x004fda0003f05270 */
[----:B------:R-:W-:Y:S05]  /*09a0*/  @P0 BRA `(.L_x_12) ;  /* 0x0000000000300947 */ /* 0x000fea0003800000 */
[----:B-1----:R-:W1:Y:S01]  /*09b0*/  S2UR UR6, SR_CgaCtaId ;  /* 0x00000000000679c3 */ /* 0x002e620000008800 */
[----:B------:R-:W-:Y:S01]  /*09c0*/  UMOV UR4, 0x400 ;  /* 0x0000040000047882 */ /* 0x000fe20000000000 */
[----:B------:R-:W-:Y:S01]  /*09d0*/  UMOV UR5, 0x20 ;  /* 0x0000002000057882 */ /* 0x000fe20000000000 */
[----:B------:R-:W-:Y:S01]  /*09e0*/  ELECT P0, URZ, PT ;  /* 0x0000000000ff782f */ /* 0x000fe20003800000 */
[----:B-1----:R-:W-:Y:S02]  /*09f0*/  ULEA UR6, UR6, UR4, 0x18 ;  /* 0x0000000406067291 */ /* 0x002fe4000f8ec0ff */
[----:B------:R-:W-:-:S04]  /*0a00*/  UIADD3 UR4, UPT, UPT, -UR5, 0x100000, URZ ;  /* 0x0010000005047890 */ /* 0x000fc8000fffe1ff */
[----:B------:R-:W-:Y:S02]  /*0a10*/  USHF.L.U32 UR5, UR4, 0xb, URZ ;  /* 0x0000000b04057899 */ /* 0x000fe400080006ff */
[----:B------:R-:W-:Y:S01]  /*0a20*/  USHF.L.U32 UR4, UR4, 0x1, URZ ;  /* 0x0000000104047899 */ /* 0x000fe200080006ff */
[----:B------:R-:W1:Y:S11]  /*0a30*/  FENCE.VIEW.ASYNC.S ;  /* 0x00000000000073c6 */ /* 0x000e760000000000 */
[----:B-1----:R2:W1:Y:S01]  /*0a40*/  SYNCS.EXCH.64 URZ, [UR6+0x100], UR4 ;  /* 0x0001000406ff75b2 */ /* 0x0024620008000100 */
[----:B------:R2:W1:Y:S02]  /*0a50*/  SYNCS.EXCH.64 URZ, [UR6+0x108], UR4 ;  /* 0x0001080406ff75b2 */ /* 0x0004640008000100 */
[----:B--2---:R-:W-:Y:S01]  /*0a60*/  NOP ;  /* 0x0000000000007918 */ /* 0x004fe20000000000 */
.L_x_12:
[----:B------:R-:W2:Y:S01]  /*0a70*/  SHFL.IDX PT, R2, R81, RZ, 0x1f ;  /* 0x00001fff51027589 */ /* 0x000ea200000e0000 */
[----:B------:R-:W-:Y:S01]  /*0a80*/  NOP ;  /* 0x0000000000007918 */ /* 0x000fe20000000000 */
[----:B--2---:R-:W-:-:S13]  /*0a90*/  ISETP.NE.AND P0, PT, R2, 0x4, PT ;  /* 0x000000040200780c */ /* 0x004fda0003f05270 */
[----:B------:R-:W-:Y:S05]  /*0aa0*/  @P0 BRA `(.L_x_13) ;  /* 0x00000000004c0947 */ /* 0x000fea0003800000 */
[----:B-1----:R-:W1:Y:S01]  /*0ab0*/  S2UR UR6, SR_CgaCtaId ;  /* 0x00000000000679c3 */ /* 0x002e620000008800 */
[----:B------:R-:W-:Y:S01]  /*0ac0*/  UMOV UR4, 0x1e0 ;  /* 0x000001e000047882 */ /* 0x000fe20000000000 */
[----:B------:R-:W-:Y:S01]  /*0ad0*/  UMOV UR5, 0x400 ;  /* 0x0000040000057882 */ /* 0x000fe20000000000 */
[----:B------:R-:W-:Y:S01]  /*0ae0*/  USEL UR4, UR4, 0x1a0, UP3 ;  /* 0x000001a004047887 */ /* 0x000fe20009800000 */
[----:B------:R-:W-:Y:S01]  /*0af0*/  UMOV UR8, 0x1 ;  /* 0x0000000100087882 */ /* 0x000fe20000000000 */
[----:B------:R-:W-:Y:S01]  /*0b00*/  ELECT P0, URZ, PT ;  /* 0x0000000000ff782f */ /* 0x000fe20003800000 */
[----:B------:R-:W-:-:S04]  /*0b10*/  UIADD3 UR8, UPT, UPT, -UR8, 0x100000, URZ ;  /* 0x0010000008087890 */ /* 0x000fc8000fffe1ff */
[----:B------:R-:W-:Y:S02]  /*0b20*/  USHF.L.U32 UR9, UR8, 0xb, URZ ;  /* 0x0000000b08097899 */ /* 0x000fe400080006ff */
[----:B------:R-:W-:Y:S02]  /*0b30*/  USHF.L.U32 UR8, UR8, 0x1, URZ ;  /* 0x0000000108087899 */ /* 0x000fe400080006ff */
[----:B-1----:R-:W-:Y:S02]  /*0b40*/  ULEA UR6, UR6, UR5, 0x18 ;  /* 0x0000000506067291 */ /* 0x002fe4000f8ec0ff */
[----:B------:R-:W-:-:S04]  /*0b50*/  UIADD3 UR4, UPT, UPT, -UR4, 0x100000, URZ ;  /* 0x0010000004047890 */ /* 0x000fc8000fffe1ff */
[----:B------:R-:W-:Y:S02]  /*0b60*/  USHF.L.U32 UR5, UR4, 0xb, URZ ;  /* 0x0000000b04057899 */ /* 0x000fe400080006ff */
[----:B------:R-:W-:Y:S01]  /*0b70*/  USHF.L.U32 UR4, UR4, 0x1, URZ ;  /* 0x0000000104047899 */ /* 0x000fe200080006ff */
[----:B------:R-:W1:Y:S03]  /*0b80*/  FENCE.VIEW.ASYNC.S ;  /* 0x00000000000073c6 */ /* 0x000e660000000000 */
[----:B-1----:R2:W1:Y:S08]  /*0b90*/  SYNCS.EXCH.64 URZ, [UR6+0x110], UR8 ;  /* 0x0001100806ff75b2 */ /* 0x0024700008000100 */
[----:B------:R2:W1:Y:S01]  /*0ba0*/  SYNCS.EXCH.64 URZ, [UR6+0x120], UR4 ;  /* 0x0001200406ff75b2 */ /* 0x0004620008000100 */
[----:B------:R2:W1:Y:S01]  /*0bb0*/  SYNCS.EXCH.64 URZ, [UR6+0x118], UR8 ;  /* 0x0001180806ff75b2 */ /* 0x0004620008000100 */
[----:B------:R2:W1:Y:S02]  /*0bc0*/  SYNCS.EXCH.64 URZ, [UR6+0x128], UR4 ;  /* 0x0001280406ff75b2 */ /* 0x0004640008000100 */
[----:B--2---:R-:W-:Y:S01]  /*0bd0*/  NOP ;  /* 0x0000000000007918 */ /* 0x004fe20000000000 */
.L_x_13:
[----:B------:R-:W2:Y:S01]  /*0be0*/  SHFL.IDX PT, R2, R81, RZ, 0x1f ;  /* 0x00001fff51027589 */ /* 0x000ea200000e0000 */
[----:B------:R-:W-:Y:S01]  /*0bf0*/  NOP ;  /* 0x0000000000007918 */ /* 0x000fe20000000000 */
[----:B--2---:R-:W-:-:S13]  /*0c00*/  ISETP.NE.AND P0, PT, R2, 0x5, PT ;  /* 0x000000050200780c */ /* 0x004fda0003f05270 */
[----:B------:R-:W-:Y:S05]  /*0c10*/  @P0 BRA `(.L_x_14) ;  /* 0x0000000000580947 */ /* 0x000fea0003800000 */
[----:B-1----:R-:W1:Y:S01]  /*0c20*/  S2UR UR4, SR_CgaCtaId ;  /* 0x00000000000479c3 */ /* 0x002e620000008800 */
        /* <DEDUP_REMOVED lines=12> */
[----:B-1----:R2:W1:Y:S01]  /*0cf0*/  SYNCS.EXCH.64 URZ, [UR4+0x130], UR8 ;  /* 0x0001300804ff75b2 */ /* 0x0024620008000100 */
[----:B------:R2:W1:Y:S01]  /*0d00*/  SYNCS.EXCH.64 URZ, [UR4+0x150], UR6 ;  /* 0x0001500604ff75b2 */ /* 0x0004620008000100 */
[----:B------:R2:W1:Y:S01]  /*0d10*/  SYNCS.EXCH.64 URZ, [UR4+0x138], UR8 ;  /* 0x0001380804ff75b2 */ /* 0x0004620008000100 */
[----:B------:R2:W1:Y:S01]  /*0d20*/  SYNCS.EXCH.64 URZ, [UR4+0x158], UR6 ;  /* 0x0001580604ff75b2 */ /* 0x0004620008000100 */
[----:B------:R2:W1:Y:S01]  /*0d30*/  SYNCS.EXCH.64 URZ, [UR4+0x140], UR8 ;  /* 0x0001400804ff75b2 */ /* 0x0004620008000100 */
[----:B------:R2:W1:Y:S01]  /*0d40*/  SYNCS.EXCH.64 URZ, [UR4+0x160], UR6 ;  /* 0x0001600604ff75b2 */ /* 0x0004620008000100 */
[----:B------:R2:W1:Y:S01]  /*0d50*/  SYNCS.EXCH.64 URZ, [UR4+0x148], UR8 ;  /* 0x0001480804ff75b2 */ /* 0x0004620008000100 */
[----:B------:R2:W1:Y:S02]  /*0d60*/  SYNCS.EXCH.64 URZ, [UR4+0x168], UR6 ;  /* 0x0001680604ff75b2 */ /* 0x0004640008000100 */
[----:B--2---:R-:W-:Y:S01]  /*0d70*/  NOP ;  /* 0x0000000000007918 */ /* 0x004fe20000000000 */
.L_x_14:
[----:B------:R-:W2:Y:S01]  /*0d80*/  SHFL.IDX PT, R2, R81, RZ, 0x1f ;  /* 0x00001fff51027589 */ /* 0x000ea200000e0000 */
[----:B------:R-:W1:Y:S01]  /*0d90*/  S2UR UR47, SR_CgaCtaId ;  /* 0x00000000002f79c3 */ /* 0x000e620000008800 */
[----:B------:R-:W-:Y:S01]  /*0da0*/  NOP ;  /* 0x0000000000007918 */ /* 0x000fe20000000000 */
[----:B--2---:R-:W-:-:S13]  /*0db0*/  ISETP.NE.AND P0, PT, R2, 0x3, PT ;  /* 0x000000030200780c */ /* 0x004fda0003f05270 */
[----:B-1----:R-:W-:Y:S05]  /*0dc0*/  @P0 BRA `(.L_x_15) ;  /* 0x0000000000340947 */ /* 0x002fea0003800000 */
[----:B------:R-:W-:Y:S01]  /*0dd0*/  UMOV UR4, 0x400 ;  /* 0x0000040000047882 */ /* 0x000fe20000000000 */
[----:B------:R-:W-:Y:S01]  /*0de0*/  UMOV UR6, 0x20 ;  /* 0x0000002000067882 */ /* 0x000fe20000000000 */
[----:B------:R-:W-:Y:S02]  /*0df0*/  ULEA UR4, UR47, UR4, 0x18 ;  /* 0x000000042f047291 */ /* 0x000fe4000f8ec0ff */
[----:B------:R-:W-:-:S04]  /*0e00*/  UIADD3 UR6, UPT, UPT, -UR6, 0x100000, URZ ;  /* 0x0010000006067890 */ /* 0x000fc8000fffe1ff */
[----:B------:R-:W-:Y:S02]  /*0e10*/  USHF.L.U32 UR7, UR6, 0xb, URZ ;  /* 0x0000000b06077899 */ /* 0x000fe400080006ff */
[----:B------:R-:W-:Y:S01]  /*0e20*/  USHF.L.U32 UR6, UR6, 0x1, URZ ;  /* 0x0000000106067899 */ /* 0x000fe200080006ff */
[----:B------:R-:W-:Y:S01]  /*0e30*/  ELECT P0, URZ, PT ;  /* 0x0000000000ff782f */ /* 0x000fe20003800000 */
[----:B------:R-:W1:Y:S10]  /*0e40*/  FENCE.VIEW.ASYNC.S ;  /* 0x00000000000073c6 */ /* 0x000e740000000000 */
[----:B-1----:R1:W2:Y:S01]  /*0e50*/  SYNCS.EXCH.64 URZ, [UR4+0x170], UR6 ;  /* 0x0001700604ff75b2 */ /* 0x0022a20008000100 */
[----:B------:R1:W1:Y:S01]  /*0e60*/  SYNCS.EXCH.64 URZ, [UR4+0x180], UR6 ;  /* 0x0001800604ff75b2 */ /* 0x0002620008000100 */
[----:B------:R1:W1:Y:S01]  /*0e70*/  SYNCS.EXCH.64 URZ, [UR4+0x178], UR6 ;  /* 0x0001780604ff75b2 */ /* 0x0002620008000100 */
[----:B------:R1:W1:Y:S01]  /*0e80*/  SYNCS.EXCH.64 URZ, [UR4+0x188], UR6 ;  /* 0x0001880604ff75b2 */ /* 0x0002620008000100 */
[----:B------:R-:W-:Y:S01]  /*0e90*/  NOP ;  /* 0x0000000000007918 */ /* 0x000fe20000000000 */
.L_x_15:
[----:B-1----:R-:W1:Y:S01]  /*0ea0*/  LDCU UR4, c[0x0][0x36c] ;  /* 0x00006d80ff0477ac */ /* 0x002e620008000800 */
[----:B------:R-:W-:Y:S01]  /*0eb0*/  ISETP.NE.OR P3, PT, R0, 0x2, !P3 ;  /* 0x000000020000780c */ /* 0x000fe20005f65670 */
[----:B------:R-:W-:Y:S01]  /*0ec0*/  NOP ;  /* 0x0000000000007918 */ /* 0x000fe20000000000 */
[----:B------:R-:W-:Y:S01]  /*0ed0*/  LOP3.LUT R0, R94, 0x1f, RZ, 0xc0, !PT ;  /* 0x0000001f5e007812 */ /* 0x000fe200078ec0ff */
[----:B------:R-:W-:Y:S02]  /*0ee0*/  UISETP.NE.AND UP4, UPT, UR17, URZ, UPT ;  /* 0x000000ff1100728c */ /* 0x000fe4000bf85270 */
[----:B-1----:R-:W-:-:S09]  /*0ef0*/  UISETP.EQ.U32.AND UP5, UPT, UR4, 0x1, UPT ;  /* 0x000000010400788c */ /* 0x002fd2000bfa2070 */
[----:B------:R-:W-:Y:S05]  /*0f00*/  BRA.U !UP5, `(.L_x_16) ;  /* 0x000000010d087547 */ /* 0x000fea000b800000 */
[----:B--234-:R-:W-:Y:S01]  /*0f10*/  UCGABAR_ARV ;  /* 0x00000000000079c7 */ /* 0x01cfe20008000000 */
[----:B------:R-:W-:Y:S05]  /*0f20*/  BRA `(.L_x_17) ;  /* 0x0000000000047947 */ /* 0x000fea0003800000 */
.L_x_16:
[----:B--234-:R-:W-:Y:S01]  /*0f30*/  NOP ;  /* 0x0000000000007918 */ /* 0x01cfe20000000000 */
.L_x_17:
[----:B------:R-:W1:Y:S01]  /*0f40*/  S2UR UR7, SR_CTAID.X ;  /* 0x00000000000779c3 */ /* 0x000e620000002500 */
[----:B------:R-:W-:-:S05]  /*0f50*/  CS2R.32 R82, SR_CgaSize ;  /* 0x0000000000527805 */ /* 0x000fca0000008a00 */
[----:B------:R-:W-:-:S05]  /*0f60*/  IMAD R82, R82, -0xa0, RZ ;  /* 0xffffff6052527824 */ /* 0x000fca00078e02ff */
[----:B------:R-:W-:-:S14]  /*0f70*/  R2UR UR5, R82 ;  /* 0x00000000520572ca */ /* 0x000fdc00000e0000 */
[----:B------:R-:W2:Y:S01]  /*0f80*/  LDCU UR5, c[0x0][UR5+0x2b0] ;  /* 0x00005600050577ac */ /* 0x000ea20008000800 */
[----:B------:R-:W-:-:S05]  /*0f90*/  CS2R.32 R82, SR_CgaSize ;  /* 0x0000000000527805 */ /* 0x000fca0000008a00 */
[----:B------:R-:W-:-:S05]  /*0fa0*/  IMAD R82, R82, -0xa0, RZ ;  /* 0xffffff6052527824 */ /* 0x000fca00078e02ff */
[----:B------:R-:W-:-:S14]  /*0fb0*/  R2UR UR4, R82 ;  /* 0x00000000520472ca */ /* 0x000fdc00000e0000 */
[----:B------:R-:W3:Y:S01]  /*0fc0*/  LDCU UR4, c[0x0][UR4+0x2b4] ;  /* 0x00005680040477ac */ /* 0x000ee20008000800 */
[----:B------:R-:W4:Y:S01]  /*0fd0*/  S2UR UR8, SR_CTAID.Y ;  /* 0x00000000000879c3 */ /* 0x000f220000002600 */
[----:B------:R-:W-:-:S05]  /*0fe0*/  CS2R.32 R82, SR_CgaSize ;  /* 0x0000000000527805 */ /* 0x000fca0000008a00 */
[----:B------:R-:W-:-:S05]  /*0ff0*/  IMAD R82, R82, -0xa0, RZ ;  /* 0xffffff6052527824 */ /* 0x000fca00078e02ff */
[----:B------:R-:W-:-:S14]  /*1000*/  R2UR UR9, R82 ;  /* 0x00000000520972ca */ /* 0x000fdc00000e0000 */
[----:B------:R-:W3:Y:S01]  /*1010*/  LDCU UR9, c[0x0][UR9+0x2a0] ;  /* 0x00005400090977ac */ /* 0x000ee20008000800 */
[----:B------:R-:W3:Y:S01]  /*1020*/  LDCU UR21, c[0x0][0xb24] ;  /* 0x00016480ff1577ac */ /* 0x000ee20008000800 */
[----:B------:R-:W1:Y:S01]  /*1030*/  S2UR UR36, SR_CTAID.Z ;  /* 0x00000000002479c3 */ /* 0x000e620000002700 */
[----:B------:R-:W-:-:S05]  /*1040*/  CS2R.32 R82, SR_CgaSize ;  /* 0x0000000000527805 */ /* 0x000fca0000008a00 */
[----:B------:R-:W-:-:S05]  /*1050*/  IMAD R82, R82, -0xa0, RZ ;  /* 0xffffff6052527824 */ /* 0x000fca00078e02ff */
[----:B------:R-:W-:-:S14]  /*1060*/  R2UR UR63, R82 ;  /* 0x00000000523f72ca */ /* 0x000fdc00000e0000 */
[----:B------:R-:W3:Y:S01]  /*1070*/  LDCU UR63, c[0x0][UR63+0x2a4] ;  /* 0x000054803f3f77ac */ /* 0x000ee20008000800 */
[----:B------:R-:W3:Y:S01]  /*1080*/  LDCU UR42, c[0x0][0xb24] ;  /* 0x00016480ff2a77ac */ /* 0x000ee20008000800 */
[----:B-1----:R-:W-:Y:S01]  /*1090*/  I2FP.F32.U32 R3, UR7 ;  /* 0x0000000700037c45 */ /* 0x002fe20008201000 */
[----:B------:R-:W1:Y:S04]  /*10a0*/  LDCU UR28, c[0x0][0xb30] ;  /* 0x00016600ff1c77ac */ /* 0x000e680008000800 */
[----:B--2---:R-:W-:Y:S01]  /*10b0*/  FMUL R3, R3, UR5 ;  /* 0x0000000503037c20 */ /* 0x004fe20008400000 */
[----:B------:R-:W-:Y:S01]  /*10c0*/  USHF.L.U32 UR26, UR47, 0xb, URZ ;  /* 0x0000000b2f1a7899 */ /* 0x000fe200080006ff */
[----:B----4-:R-:W-:Y:S01]  /*10d0*/  I2FP.F32.U32 R2, UR8 ;  /* 0x0000000800027c45 */ /* 0x010fe20008201000 */
[----:B---3--:R-:W-:-:S03]  /*10e0*/  UISETP.GE.AND UP2, UPT, UR21, 0x1, UPT ;  /* 0x000000011500788c */ /* 0x008fc6000bf46270 */
[----:B------:R-:W2:Y:S01]  /*10f0*/  F2I.U32.TRUNC.NTZ R3, R3 ;  /* 0x0000000300037305 */ /* 0x000ea2000020f000 */
[----:B------:R-:W-:Y:S01]  /*1100*/  UMOV UR16, UR7 ;  /* 0x0000000700107c82 */ /* 0x000fe20008000000 */
[----:B------:R-:W-:Y:S01]  /*1110*/  FMUL R2, R2, UR4 ;  /* 0x0000000402027c20 */ /* 0x000fe20008400000 */
[----:B------:R-:W-:-:S05]  /*1120*/  UMOV UR20, UR8 ;  /* 0x0000000800147c82 */ /* 0x000fca0008000000 */
[----:B------:R-:W3:Y:S01]  /*1130*/  F2I.U32.TRUNC.NTZ R2, R2 ;  /* 0x0000000200027305 */ /* 0x000ee2000020f000 */
[----:B--2---:R-:W-:Y:S02]  /*1140*/  R2UR UR4, R3 ;  /* 0x00000000030472ca */ /* 0x004fe400000e0000 */
[----:B---3--:R-:W-:Y:S02]  /*1150*/  R2UR UR6, R2 ;  /* 0x00000000020672ca */ /* 0x008fe400000e0000 */
[----:B------:R-:W-:-:S09]  /*1160*/  PRMT R2, RZ, 0x7610, R2 ;  /* 0x00007610ff027816 */ /* 0x000fd20000000002 */
[----:B------:R-:W-:-:S04]  /*1170*/  UIADD3 UR5, UPT, UPT, -UR4, URZ, URZ ;  /* 0x000000ff04057290 */ /* 0x000fc8000fffe1ff */
[----:B------:R-:W-:Y:S02]  /*1180*/  UIMAD UR5, UR9, UR5, UR7 ;  /* 0x00000005090572a4 */ /* 0x000fe4000f8e0207 */
[----:B------:R-:W-:-:S04]  /*1190*/  UIADD3 UR4, UPT, UPT, -UR6, URZ, URZ ;  /* 0x000000ff06047290 */ /* 0x000fc8000fffe1ff */
[----:B------:R-:W-:Y:S01]  /*11a0*/  IMAD.U32 R82, RZ, RZ, UR5 ;  /* 0x00000005ff527e24 */ /* 0x000fe2000f8e00ff */
[----:B------:R-:W-:Y:S01]  /*11b0*/  UIMAD UR63, UR63, UR4, UR8 ;  /* 0x000000043f3f72a4 */ /* 0x000fe2000f8e0208 */
[----:B-1----:R-:W-:Y:S11]  /*11c0*/  BRA.U UP4, `(.L_x_18) ;  /* 0x0000000104287547 */ /* 0x002ff6000b800000 */
[----:B------:R-:W-:Y:S01]  /*11d0*/  R2UR UR4, R82 ;  /* 0x00000000520472ca */ /* 0x000fe200000e0000 */
[----:B------:R-:W-:Y:S02]  /*11e0*/  UISETP.NE.AND UP0, UPT, UR63, URZ, UPT ;  /* 0x000000ff3f00728c */ /* 0x000fe4000bf05270 */
[----:B------:R-:W-:-:S10]  /*11f0*/  UISETP.NE.AND UP1, UPT, UR63, 0x1, UPT ;  /* 0x000000013f00788c */ /* 0x000fd4000bf25270 */
[----:B------:R-:W-:-:S04]  /*1200*/  UISETP.EQ.OR UP0, UPT, UR4, URZ, !UP0 ;  /* 0x000000ff0400728c */ /* 0x000fc8000c702670 */
[----:B------:R-:W-:Y:S02]  /*1210*/  USEL UR5, URZ, 0x1, !UP0 ;  /* 0x00000001ff057887 */ /* 0x000fe4000c000000 */
[----:B------:R-:W-:Y:S02]  /*1220*/  UISETP.NE.AND UP0, UPT, UR4, URZ, UPT ;  /* 0x000000ff0400728c */ /* 0x000fe4000bf05270 */
[----:B------:R-:W-:-:S04]  /*1230*/  USEL UR4, URZ, 0x2, UP1 ;  /* 0x00000002ff047887 */ /* 0x000fc80008800000 */
[----:B------:R-:W-:-:S04]  /*1240*/  USEL UR4, UR4, 0x2, UP0 ;  /* 0x0000000204047887 */ /* 0x000fc80008000000 */
[----:B------:R-:W-:-:S06]  /*1250*/  UIADD3 UR4, UPT, UPT, UR5, UR4, URZ ;  /* 0x0000000405047290 */ /* 0x000fcc000fffe0ff */
[----:B------:R-:W-:Y:S02]  /*1260*/  MOV R2, UR4 ;  /* 0x0000000400027c02 */ /* 0x000fe40008000f00 */
.L_x_18:
[----:B------:R-:W-:Y:S05]  /*1270*/  BRA.U !UP2, `(.L_x_19) ;  /* 0x000000010ad47547 */ /* 0x000fea000b800000 */
[----:B------:R-:W1:Y:S01]  /*1280*/  LDCU.128 UR12, c[0x0][0xb10] ;  /* 0x00016200ff0c77ac */ /* 0x000e620008000c00 */
[----:B------:R-:W2:Y:S01]  /*1290*/  LDCU UR6, c[0x0][0x370] ;  /* 0x00006e00ff0677ac */ /* 0x000ea20008000800 */
[----:B------:R-:W3:Y:S01]  /*12a0*/  LDCU UR5, c[0x0][0x374] ;  /* 0x00006e80ff0577ac */ /* 0x000ee20008000800 */
[----:B------:R-:W4:Y:S01]  /*12b0*/  LDCU UR27, c[0x0][0xb0c] ;  /* 0x00016180ff1b77ac */ /* 0x000f220008000800 */
[----:B------:R-:W4:Y:S01]  /*12c0*/  LDCU UR4, c[0x0][0xb20] ;  /* 0x00016400ff0477ac */ /* 0x000f220008000800 */
[----:B------:R-:W4:Y:S01]  /*12d0*/  LDCU.64 UR8, c[0x0][0xb28] ;  /* 0x00016500ff0877ac */ /* 0x000f220008000a00 */
[----:B-1----:R-:W-:Y:S02]  /*12e0*/  UISETP.NE.AND UP0, UPT, UR14, 0x1, UPT ;  /* 0x000000010e00788c */ /* 0x002fe4000bf05270 */
[----:B---3--:R-:W-:Y:S02]  /*12f0*/  UIMAD.WIDE.U32 UR10, UR5, UR15, URZ ;  /* 0x0000000f050a72a5 */ /* 0x008fe4000f8e00ff */
[----:B--2---:R-:W-:-:S02]  /*1300*/  UIMAD.WIDE.U32 UR22, UR6, UR12, URZ ;  /* 0x0000000c061672a5 */ /* 0x004fc4000f8e00ff */
[----:B----4-:R-:W-:Y:S02]  /*1310*/  UISETP.NE.AND UP1, UPT, UR27, 0x1, UPT ;  /* 0x000000011b00788c */ /* 0x010fe4000bf25270 */
[----:B------:R-:W-:Y:S01]  /*1320*/  UISETP.NE.AND UP2, UPT, UR21, 0x1, UPT ;  /* 0x000000011500788c */ /* 0x000fe2000bf45270 */
[----:B------:R-:W-:Y:S02]  /*1330*/  UMOV UR10, UR11 ;  /* 0x0000000b000a7c82 */ /* 0x000fe40008000000 */
[----:B------:R-:W-:Y:S01]  /*1340*/  UMOV UR22, UR23 ;  /* 0x0000001700167c82 */ /* 0x000fe20008000000 */
[----:B------:R-:W-:Y:S02]  /*1350*/  @UP0 USHF.R.U32.HI UR5, URZ, UR4, UR10 ;  /* 0x00000004ff050299 */ /* 0x000fe4000801160a */
[----:B------:R-:W-:Y:S02]  /*1360*/  UIMAD.WIDE.U32 UR24, UR20, UR15, URZ ;  /* 0x0000000f141872a5 */ /* 0x000fe4000f8e00ff */
[----:B------:R-:W-:-:S02]  /*1370*/  UIMAD.WIDE.U32 UR10, UR5, UR8, URZ ;  /* 0x00000008050a72a5 */ /* 0x000fc4000f8e00ff */
[----:B------:R-:W-:Y:S02]  /*1380*/  @UP1 USHF.R.U32.HI UR6, URZ, UR13, UR22 ;  /* 0x0000000dff061299 */ /* 0x000fe40008011616 */
[----:B------:R-:W-:Y:S02]  /*1390*/  UIMAD.WIDE.U32 UR18, UR16, UR12, URZ ;  /* 0x0000000c101272a5 */ /* 0x000fe4000f8e00ff */
[----:B------:R-:W-:Y:S01]  /*13a0*/  UIMAD.WIDE.U32 UR22, UR6, UR8, URZ ;  /* 0x00000008061672a5 */ /* 0x000fe2000f8e00ff */
[----:B------:R-:W-:Y:S01]  /*13b0*/  UMOV UR24, UR25 ;  /* 0x0000001900187c82 */ /* 0x000fe20008000000 */
[----:B------:R-:W-:Y:S01]  /*13c0*/  UMOV UR10, UR11 ;  /* 0x0000000b000a7c82 */ /* 0x000fe20008000000 */
[----:B------:R-:W-:Y:S02]  /*13d0*/  USHF.R.U32.HI UR24, URZ, UR4, UR24 ;  /* 0x00000004ff187299 */ /* 0x000fe40008011618 */
[----:B------:R-:W-:Y:S02]  /*13e0*/  @UP2 USHF.R.U32.HI UR5, URZ, UR9, UR10 ;  /* 0x00000009ff052299 */ /* 0x000fe4000801160a */
[----:B------:R-:W-:Y:S01]  /*13f0*/  UMOV UR7, UR23 ;  /* 0x0000001700077c82 */ /* 0x000fe20008000000 */
[----:B------:R-:W-:Y:S01]  /*1400*/  UMOV UR18, UR19 ;  /* 0x0000001300127c82 */ /* 0x000fe20008000000 */
[----:B------:R-:W-:-:S02]  /*1410*/  @UP2 USHF.R.U32.HI UR6, URZ, UR9, UR7 ;  /* 0x00000009ff062299 */ /* 0x000fc40008011607 */
[----:B------:R-:W-:Y:S02]  /*1420*/  USHF.R.U32.HI UR13, URZ, UR13, UR18 ;  /* 0x0000000dff0d7299 */ /* 0x000fe40008011612 */
[----:B------:R-:W-:Y:S02]  /*1430*/  USEL UR4, UR20, UR24, !UP0 ;  /* 0x0000001814047287 */ /* 0x000fe4000c000000 */
[----:B------:R-:W-:Y:S02]  /*1440*/  UIMAD UR7, UR5, UR21, URZ ;  /* 0x00000015050772a4 */ /* 0x000fe4000f8e02ff */
[----:B------:R-:W-:Y:S02]  /*1450*/  USEL UR5, UR16, UR13, !UP1 ;  /* 0x0000000d10057287 */ /* 0x000fe4000c800000 */
[----:B------:R-:W-:Y:S02]  /*1460*/  UIMAD UR12, UR6, UR21, URZ ;  /* 0x00000015060c72a4 */ /* 0x000fe4000f8e02ff */
[----:B------:R-:W-:-:S02]  /*1470*/  UISETP.GE.AND UP0, UPT, UR4, UR7, UPT ;  /* 0x000000070400728c */ /* 0x000fc4000bf06270 */
[----:B------:R-:W-:Y:S02]  /*1480*/  UIMAD.WIDE.U32 UR10, UR4, UR8, URZ ;  /* 0x00000008040a72a5 */ /* 0x000fe4000f8e00ff */
[----:B------:R-:W-:Y:S02]  /*1490*/  UISETP.GE.OR UP0, UPT, UR5, UR12, UP0 ;  /* 0x0000000c0500728c */ /* 0x000fe40008706670 */
[----:B------:R-:W-:Y:S02]  /*14a0*/  UIMAD.WIDE.U32 UR12, UR5, UR8, URZ ;  /* 0x00000008050c72a5 */ /* 0x000fe4000f8e00ff */
[----:B------:R-:W-:Y:S01]  /*14b0*/  UIADD3 UR10, UPT, UPT, -UR4, URZ, URZ ;  /* 0x000000ff040a7290 */ /* 0x000fe2000fffe1ff */
[----:B------:R-:W-:Y:S01]  /*14c0*/  UMOV UR8, UR11 ;  /* 0x0000000b00087c82 */ /* 0x000fe20008000000 */
[----:B------:R-:W-:Y:S02]  /*14d0*/  UIADD3 UR11, UPT, UPT, -UR5, URZ, URZ ;  /* 0x000000ff050b7290 */ /* 0x000fe4000fffe1ff */
[----:B------:R-:W-:-:S03]  /*14e0*/  USHF.R.U32.HI UR8, URZ, UR9, UR8 ;  /* 0x00000009ff087299 */ /* 0x000fc60008011608 */
[----:B------:R-:W-:Y:S01]  /*14f0*/  @!UP0 UMOV UR7, UR13 ;  /* 0x0000000d00078c82 */ /* 0x000fe20008000000 */
[----:B------:R-:W-:Y:S02]  /*1500*/  UIMAD UR20, UR14, UR10, UR20 ;  /* 0x0000000a0e1472a4 */ /* 0x000fe4000f8e0214 */
[----:B------:R-:W-:Y:S02]  /*1510*/  USEL UR8, UR4, UR8, !UP2 ;  /* 0x0000000804087287 */ /* 0x000fe4000d000000 */
[----:B------:R-:W-:Y:S02]  /*1520*/  @!UP0 USHF.R.U32.HI UR7, URZ, UR9, UR7 ;  /* 0x00000009ff078299 */ /* 0x000fe40008011607 */
[----:B------:R-:W-:Y:S02]  /*1530*/  UIADD3 UR9, UPT, UPT, -UR8, URZ, URZ ;  /* 0x000000ff08097290 */ /* 0x000fe4000fffe1ff */
[----:B------:R-:W-:Y:S02]  /*1540*/  @!UP0 USEL UR7, UR5, UR7, !UP2 ;  /* 0x0000000705078287 */ /* 0x000fe4000d000000 */
[----:B------:R-:W-:-:S02]  /*1550*/  UIMAD UR9, UR21, UR9, UR4 ;  /* 0x00000009150972a4 */ /* 0x000fc4000f8e0204 */
[----:B------:R-:W-:Y:S02]  /*1560*/  @!UP0 UIADD3 UR8, UPT, UPT, UR8, -UR7, URZ ;  /* 0x8000000708088290 */ /* 0x000fe4000fffe0ff */
[----:B------:R-:W-:Y:S02]  /*1570*/  @!UP0 UIMAD UR6, UR9, UR6, UR7 ;  /* 0x00000006090682a4 */ /* 0x000fe4000f8e0207 */
[----:B------:R-:W-:Y:S02]  /*1580*/  @!UP0 UIMAD UR4, UR8, UR21, UR5 ;  /* 0x00000015080482a4 */ /* 0x000fe4000f8e0205 */
[----:B------:R-:W-:Y:S02]  /*1590*/  UIMAD UR16, UR27, UR11, UR16 ;  /* 0x0000000b1b1072a4 */ /* 0x000fe4000f8e0210 */
[----:B------:R-:W-:Y:S01]  /*15a0*/  UIMAD UR20, UR4, UR14, UR20 ;  /* 0x0000000e041472a4 */ /* 0x000fe2000f8e0214 */
[----:B------:R-:W-:Y:S02]  /*15b0*/  @!UP0 UMOV UR5, UR6 ;  /* 0x0000000600058c82 */ /* 0x000fe40008000000 */
[----:B------:R-:W-:-:S12]  /*15c0*/  UIMAD UR16, UR5, UR27, UR16 ;  /* 0x0000001b051072a4 */ /* 0x000fd8000f8e0210 */
.L_x_19:
[----:B------:R-:W-:Y:S02]  /*15d0*/  UISETP.NE.AND UP1, UPT, UR28, 0x1, UPT ;  /* 0x000000011c00788c */ /* 0x000fe4000bf25270 */
[----:B------:R-:W-:Y:S02]  /*15e0*/  UISETP.NE.AND UP0, UPT, UR17, 0x2, UPT ;  /* 0x000000021100788c */ /* 0x000fe4000bf05270 */
[----:B------:R-:W-:-:S05]  /*15f0*/  ULOP3.LUT UR21, UR26, 0x800, URZ, 0xc0, !UPT ;  /* 0x000008001a157892 */ /* 0x000fca000f8ec0ff */
[----:B------:R-:W-:Y:S07]  /*1600*/  BRA.U UP1, `(.L_x_20) ;  /* 0x0000000101447547 */ /* 0x000fee000b800000 */
[----:B------:R-:W1:Y:S01]  /*1610*/  LDCU.128 UR8, c[0x0][0xb10] ;  /* 0x00016200ff0877ac */ /* 0x000e620008000c00 */
[----:B------:R-:W2:Y:S01]  /*1620*/  LDCU UR12, c[0x0][0xb0c] ;  /* 0x00016180ff0c77ac */ /* 0x000ea20008000800 */
[----:B------:R-:W3:Y:S01]  /*1630*/  LDCU UR13, c[0x0][0xb20] ;  /* 0x00016400ff0d77ac */ /* 0x000ee20008000800 */
[----:B-1----:R-:W-:Y:S02]  /*1640*/  UIMAD.WIDE.U32 UR6, UR16, UR8, URZ ;  /* 0x00000008100672a5 */ /* 0x002fe4000f8e00ff */
[----:B------:R-:W-:Y:S02]  /*1650*/  UIMAD.WIDE.U32 UR4, UR20, UR11, URZ ;  /* 0x0000000b140472a5 */ /* 0x000fe4000f8e00ff */
[----:B--2---:R-:W-:Y:S02]  /*1660*/  UISETP.NE.AND UP2, UPT, UR12, 0x1, UPT ;  /* 0x000000010c00788c */ /* 0x004fe4000bf45270 */
[----:B------:R-:W-:Y:S01]  /*1670*/  UISETP.NE.AND UP1, UPT, UR10, 0x1, UPT ;  /* 0x000000010a00788c */ /* 0x000fe2000bf25270 */
[----:B------:R-:W-:-:S02]  /*1680*/  UMOV UR6, UR7 ;  /* 0x0000000700067c82 */ /* 0x000fc40008000000 */
[----:B------:R-:W-:Y:S01]  /*1690*/  UMOV UR4, UR5 ;  /* 0x0000000500047c82 */ /* 0x000fe20008000000 */
[----:B------:R-:W-:Y:S02]  /*16a0*/  USHF.R.U32.HI UR6, URZ, UR9, UR6 ;  /* 0x00000009ff067299 */ /* 0x000fe40008011606 */
[----:B---3--:R-:W-:Y:S02]  /*16b0*/  USHF.R.U32.HI UR4, URZ, UR13, UR4 ;  /* 0x0000000dff047299 */ /* 0x008fe40008011604 */
[----:B------:R-:W-:Y:S02]  /*16c0*/  USEL UR5, UR16, UR6, !UP2 ;  /* 0x0000000610057287 */ /* 0x000fe4000d000000 */
[----:B------:R-:W-:-:S04]  /*16d0*/  USEL UR4, UR20, UR4, !UP1 ;  /* 0x0000000414047287 */ /* 0x000fc8000c800000 */
[----:B------:R-:W-:Y:S02]  /*16e0*/  UIADD3 UR6, UPT, UPT, UR5, -UR4, URZ ;  /* 0x8000000405067290 */ /* 0x000fe4000fffe0ff */
[----:B------:R-:W-:Y:S02]  /*16f0*/  UIADD3 UR4, UPT, UPT, -UR5, UR4, URZ ;  /* 0x0000000405047290 */ /* 0x000fe4000fffe1ff */
[----:B------:R-:W-:Y:S02]  /*1700*/  UIMAD UR20, UR6, UR10, UR20 ;  /* 0x0000000a061472a4 */ /* 0x000fe4000f8e0214 */
[----:B------:R-:W-:-:S12]  /*1710*/  UIMAD UR16, UR4, UR12, UR16 ;  /* 0x0000000c041072a4 */ /* 0x000fd8000f8e0210 */
.L_x_20:
[----:B------:R-:W-:Y:S05]  /*1720*/  BRA.U !UP5, `(.L_x_21) ;  /* 0x000000010d0c7547 */ /* 0x000fea000b800000 */
[----:B------:R-:W-:Y:S01]  /*1730*/  UCGABAR_WAIT ;  /* 0x0000000000007dc7 */ /* 0x000fe20008000000 */
[----:B------:R-:W-:Y:S01]  /*1740*/  CCTL.IVALL ;  /* 0x00000000ff00798f */ /* 0x000fe20002000000 */
[----:B------:R-:W-:Y:S05]  /*1750*/  BRA `(.L_x_22) ;  /* 0x0000000000047947 */ /* 0x000fea0003800000 */
.L_x_21:
[----:B------:R-:W-:Y:S06]  /*1760*/  BAR.SYNC.DEFER_BLOCKING 0x0 ;  /* 0x0000000000007b1d */ /* 0x000fec0000010000 */
.L_x_22:
[----:B------:R-:W-:Y:S05]  /*1770*/  BRA.U UP0, `(.L_x_23) ;  /* 0x0000001500e07547 */ /* 0x000fea000b800000 */
[----:B------:R-:W1:Y:S01]  /*1780*/  LDCU UR6, c[0x0][0x38c] ;  /* 0x00007180ff0677ac */ /* 0x000e620008000800 */
[----:B------:R-:W-:Y:S01]  /*1790*/  PLOP3.LUT P1, PT, PT, PT, UP3, 0x80, 0x8 ;  /* 0x000000000008781c */ /* 0x000fe20003f2f038 */
[----:B------:R-:W-:Y:S01]  /*17a0*/  IMAD.MOV.U32 R12, RZ, RZ, 0x1 ;  /* 0x00000001ff0c7424 */ /* 0x000fe200078e00ff */
[----:B------:R-:W-:Y:S01]  /*17b0*/  ISETP.EQ.OR P2, PT, R0, RZ, P3 ;  /* 0x000000ff0000720c */ /* 0x000fe20001f42670 */
[----:B------:R-:W-:Y:S01]  /*17c0*/  UISETP.NE.AND UP1, UPT, UR17, URZ, UPT ;  /* 0x000000ff1100728c */ /* 0x000fe2000bf25270 */
[----:B------:R-:W-:Y:S02]  /*17d0*/  PLOP3.LUT P1, PT, P1, PT, PT, 0x8, 0x80 ;  /* 0x000000000080781c */ /* 0x000fe40000f2e170 */
[----:B------:R-:W-:Y:S01]  /*17e0*/  CS2R R10, SRZ ;  /* 0x00000000000a7805 */ /* 0x000fe2000001ff00 */
[----:B------:R-:W-:Y:S01]  /*17f0*/  IMAD.MOV.U32 R9, RZ, RZ, RZ ;  /* 0x000000ffff097224 */ /* 0x000fe200078e00ff */
[----:B------:R-:W2:Y:S01]  /*1800*/  LDCU UR39, c[0x0][0x370] ;  /* 0x00006e00ff2777ac */ /* 0x000ea20008000800 */
[----:B------:R-:W-:Y:S01]  /*1810*/  IMAD.MOV.U32 R8, RZ, RZ, 0x1 ;  /* 0x00000001ff087424 */ /* 0x000fe200078e00ff */
[----:B------:R-:W-:Y:S01]  /*1820*/  USEL UR25, UR43, 0x2, UP1 ;  /* 0x000000022b197887 */ /* 0x000fe20008800000 */
[----:B------:R-:W3:Y:S01]  /*1830*/  LDCU.64 UR28, c[0x0][0x348] ;  /* 0x00006900ff1c77ac */ /* 0x000ee20008000a00 */
[----:B-1----:R-:W-:-:S02]  /*1840*/  UIADD3 UR5, UPT, UPT, UR6, 0x1f, URZ ;  /* 0x0000001f06057890 */ /* 0x002fc4000fffe0ff */
[----:B------:R-:W-:Y:S02]  /*1850*/  USHF.R.U32.HI UR44, URZ, 0x5, UR21 ;  /* 0x00000005ff2c7899 */ /* 0x000fe40008011615 */
[----:B------:R-:W-:Y:S02]  /*1860*/  USHF.R.S32.HI UR4, URZ, 0x1f, UR5 ;  /* 0x0000001fff047899 */ /* 0x000fe40008011405 */
[----:B------:R-:W-:Y:S02]  /*1870*/  UIADD3 UR45, UPT, UPT, UR6, 0x3e, URZ ;  /* 0x0000003e062d7890 */ /* 0x000fe4000fffe0ff */
[----:B------:R-:W-:Y:S01]  /*1880*/  ULEA.HI UR4, UR4, UR5, URZ, 0x5 ;  /* 0x0000000504047291 */ /* 0x000fe2000f8f28ff */
[----:B------:R-:W1:Y:S03]  /*1890*/  LDCU UR38, c[0x0][0x374] ;  /* 0x00006e80ff2677ac */ /* 0x000e660008000800 */
[----:B------:R-:W-:-:S02]  /*18a0*/  USHF.R.S32.HI UR41, URZ, 0x5, UR4 ;  /* 0x00000005ff297899 */ /* 0x000fc40008011404 */
[----:B------:R-:W-:Y:S02]  /*18b0*/  UIADD3 UR4, UPT, UPT, UR6, -0x1, URZ ;  /* 0xffffffff06047890 */ /* 0x000fe4000fffe0ff */
[----:B------:R-:W-:Y:S02]  /*18c0*/  UISETP.LT.U32.AND UP0, UPT, UR41, 0xc, UPT ;  /* 0x0000000c2900788c */ /* 0x000fe4000bf01070 */
[----:B------:R-:W-:Y:S02]  /*18d0*/  UISETP.GE.U32.AND UP2, UPT, UR4, -0x3f, UPT ;  /* 0xffffffc10400788c */ /* 0x000fe4000bf46070 */
[----:B------:R-:W-:Y:S01]  /*18e0*/  USEL UR40, UR41, 0xc, UP0 ;  /* 0x0000000c29287887 */ /* 0x000fe20008000000 */
[----:B------:R-:W-:-:S03]  /*18f0*/  UMOV UR5, URZ ;  /* 0x000000ff00057c82 */ /* 0x000fc60008000000 */
[----:B------:R-:W-:Y:S02]  /*1900*/  UIADD3 UR24, UPT, UPT, UR40, -0x1, URZ ;  /* 0xffffffff28187890 */ /* 0x000fe4000fffe0ff */
[----:B------:R-:W-:-:S03]  /*1910*/  UIADD3 UR43, UPT, UPT, UR41, -UR40, URZ ;  /* 0x80000028292b7290 */ /* 0x000fc6000fffe0ff */
[----:B------:R-:W-:-:S04]  /*1920*/  @UP2 UIADD3 UR24, UPT, UPT, UR40, URZ, URZ ;  /* 0x000000ff28182290 */ /* 0x000fc8000fffe0ff */
[----:B-123--:R-:W-:-:S12]  /*1930*/  UIADD3 UR24, UPT, UPT, UR24, 0x1, URZ ;  /* 0x0000000118187890 */ /* 0x00efd8000fffe0ff */
.L_x_43:
[----:B------:R-:W-:Y:S01]  /*1940*/  UISETP.NE.AND UP0, UPT, UR47, URZ, UPT ;  /* 0x000000ff2f00728c */ /* 0x000fe2000bf05270 */
[----:B-1----:R-:W1:Y:S08]  /*1950*/  S2UR UR47, SR_CgaCtaId ;  /* 0x00000000002f79c3 */ /* 0x002e700000008800 */
[----:B------:R-:W-:Y:S05]  /*1960*/  BRA.U UP0, `(.L_x_24) ;  /* 0x0000000100347547 */ /* 0x000fea000b800000 */
[----:B------:R-:W2:Y:S01]  /*1970*/  S2R R0, SR_CgaCtaId ;  /* 0x0000000000007919 */ /* 0x000ea20000008800 */
[----:B------:R-:W-:Y:S02]  /*1980*/  MOV R3, 0x400 ;  /* 0x0000040000037802 */ /* 0x000fe40000000f00 */
[----:B------:R-:W-:Y:S02]  /*1990*/  SHF.L.U32 R2, R8, 0x1f, RZ ;  /* 0x0000001f08027819 */ /* 0x000fe400000006ff */
[----:B--2---:R-:W-:-:S05]  /*19a0*/  LEA R0, R0, R3, 0x18 ;  /* 0x0000000300007211 */ /* 0x004fca00078ec0ff */
[----:B------:R-:W-:-:S04]  /*19b0*/  IMAD R3, R9, 0x8, R0 ;  /* 0x0000000809037824 */ /* 0x000fc800078e0200 */
[----:B------:R-:W2:Y:S02]  /*19c0*/  SYNCS.PHASECHK.TRANS64.TRYWAIT P0, [R3+URZ+0x180], R2 ;  /* 0x00018002030075a7 */ /* 0x000ea400080011ff */
[----:B--2---:R-:W-:Y:S05]  /*19d0*/  @!P0 BRA `(.L_x_25) ;  /* 0x0000007c00b48947 */ /* 0x004fea0003800000 */
.L_x_147:
[----:B------:R-:W-:Y:S01]  /*19e0*/  VIADD R9, R9, 0x1 ;  /* 0x0000000109097836 */ /* 0x000fe20000000000 */
[----:B------:R2:W-:Y:S04]  /*19f0*/  SYNCS.ARRIVE.TRANS64.A1T0 RZ, [R3+URZ+0x170], RZ ;  /* 0x000170ff03ff79a7 */ /* 0x0005e800081000ff */
[----:B------:R-:W-:-:S04]  /*1a00*/  ISETP.NE.AND P0, PT, R9, 0x2, PT ;  /* 0x000000020900780c */ /* 0x000fc80003f05270 */
[----:B------:R-:W-:Y:S02]  /*1a10*/  SEL R9, R9, RZ, P0 ;  /* 0x000000ff09097207 */ /* 0x000fe40000000000 */
[----:B--2---:R-:W-:-:S04]  /*1a20*/  SEL R3, RZ, 0x1, P0 ;  /* 0x00000001ff037807 */ /* 0x004fc80000000000 */
[----:B------:R-:W-:-:S07]  /*1a30*/  LOP3.LUT R8, R8, R3, RZ, 0x3c, !PT ;  /* 0x0000000308087212 */ /* 0x000fce00078e3cff */
.L_x_24:
[----:B------:R-:W-:Y:S01]  /*1a40*/  UMOV UR6, 0x400 ;  /* 0x0000040000067882 */ /* 0x000fe20000000000 */
[----:B------:R-:W-:Y:S01]  /*1a50*/  SHF.L.U32 R0, R12, 0x1f, RZ ;  /* 0x0000001f0c007819 */ /* 0x000fe200000006ff */
[----:B-1----:R-:W-:Y:S02]  /*1a60*/  ULEA UR6, UR47, UR6, 0x18 ;  /* 0x000000062f067291 */ /* 0x002fe4000f8ec0ff */
[----:B------:R-:W-:Y:S02]  /*1a70*/  UISETP.GE.U32.AND UP0, UPT, UR45, 0x3f, UPT ;  /* 0x0000003f2d00788c */ /* 0x000fe4000bf06070 */
[----:B------:R-:W-:Y:S02]  /*1a80*/  ULEA UR4, UR5, UR6, 0x3 ;  /* 0x0000000605047291 */ /* 0x000fe4000f8e18ff */
[----:B------:R-:W-:Y:S02]  /*1a90*/  USHF.L.U32 UR11, UR20, 0x7, URZ ;  /* 0x00000007140b7899 */ /* 0x000fe400080006ff */
[----:B------:R-:W-:Y:S01]  /*1aa0*/  ULEA UR35, UR16, UR44, 0x7 ;  /* 0x0000002c10237291 */ /* 0x000fe2000f8e38ff */
[----:B------:R-:W-:-:S04]  /*1ab0*/  UMOV UR13, URZ ;  /* 0x000000ff000d7c82 */ /* 0x000fc80008000000 */
[----:B------:R1:W2:Y:S01]  /*1ac0*/  SYNCS.PHASECHK.TRANS64.TRYWAIT P0, [UR4+0x60], R0 ;  /* 0x00006000ff0075a7 */ /* 0x0002a20008001104 */
[----:B------:R-:W-:Y:S06]  /*1ad0*/  BRA.U !UP0, `(.L_x_26) ;  /* 0x0000000108bc7547 */ /* 0x000fec000b800000 */
[----:B------:R-:W-:Y:S01]  /*1ae0*/  UMOV UR7, URZ ;  /* 0x000000ff00077c82 */ /* 0x000fe20008000000 */
[----:B------:R-:W-:-:S05]  /*1af0*/  UMOV UR4, UR5 ;  /* 0x0000000500047c82 */ /* 0x000fca0008000000 */
.L_x_32:
[----:B------:R-:W-:Y:S01]  /*1b00*/  ULEA UR33, UR4, UR6, 0x3 ;  /* 0x0000000604217291 */ /* 0x000fe2000f8e18ff */
[----:B--2---:R-:W-:Y:S01]  /*1b10*/  @!P3 MOV R2, 0x4000 ;  /* 0x000040000002b802 */ /* 0x004fe20000000f00 */
[----:B--2-4-:R-:W-:Y:S10]  /*1b20*/  @P0 BRA `(.L_x_27) ;  /* 0x00000000000c0947 */ /* 0x014ff40003800000 */
[----:B------:R-:W-:-:S04]  /*1b30*/  SHF.L.U32 R3, R12, 0x1f, RZ ;  /* 0x0000001f0c037819 */ /* 0x000fc800000006ff */
[----:B------:R-:W2:Y:S02]  /*1b40*/  SYNCS.PHASECHK.TRANS64.TRYWAIT P0, [UR33+0x60], R3 ;  /* 0x00006003ff0075a7 */ /* 0x000ea40008001121 */
[----:B--2---:R-:W-:Y:S05]  /*1b50*/  @!P0 BRA `(.L_x_28) ;  /* 0x0000007c00688947 */ /* 0x004fea0003800000 */
.L_x_27:
[----:B------:R2:W-:Y:S01]  /*1b60*/  @!P3 SYNCS.ARRIVE.TRANS64 RZ, [UR33], R2 ;  /* 0x00000002ffffb9a7 */ /* 0x0005e20008000021 */
[----:B------:R-:W-:-:S04]  /*1b70*/  ULOP3.LUT UR5, UR25, 0x2, URZ, 0xfc, !UPT ;  /* 0x0000000219057892 */ /* 0x000fc8000f8efcff */
[----:B------:R-:W-:-:S09]  /*1b80*/  UISETP.NE.AND UP0, UPT, UR5, 0x2, UPT ;  /* 0x000000020500788c */ /* 0x000fd2000bf05270 */
[----:B------:R-:W-:Y:S05]  /*1b90*/  BRA.U UP0, `(.L_x_29) ;  /* 0x0000000100047547 */ /* 0x000fea000b800000 */
[----:B------:R-:W-:Y:S05]  /*1ba0*/  BPT.TRAP 0x1 ;  /* 0x000000040000795c */ /* 0x000fea0000300000 */
.L_x_29:
[----:B------:R-:W-:Y:S04]  /*1bb0*/  BSSY.RECONVERGENT B0, `(.L_x_30) ;  /* 0x0000003000007945 */ /* 0x000fe80003800200 */
[----:B------:R-:W-:Y:S05]  /*1bc0*/  @P2 BRA `(.L_x_31) ;  /* 0x0000000000042947 */ /* 0x000fea0003800000 */
[----:B------:R-:W-:Y:S05]  /*1bd0*/  BPT.TRAP 0x1 ;  /* 0x000000040000795c */ /* 0x000fea0000300000 */
.L_x_31:
[----:B------:R-:W-:Y:S05]  /*1be0*/  BSYNC.RECONVERGENT B0 ;  /* 0x0000000000007941 */ /* 0x000fea0003800200 */
.L_x_30:
[----:B------:R-:W-:Y:S02]  /*1bf0*/  UIADD3 UR5, UPT, UPT, UR4, 0x1, URZ ;  /* 0x0000000104057890 */ /* 0x000fe4000fffe0ff */
[----:B------:R-:W-:Y:S02]  /*1c00*/  UIADD3 UR16, UP1, UPT, UR28, 0x80, URZ ;  /* 0x000000801c107890 */ /* 0x000fe4000ff3e0ff */
[----:B------:R-:W-:Y:S02]  /*1c10*/  UISETP.NE.AND UP0, UPT, UR5, 0xc, UPT ;  /* 0x0000000c0500788c */ /* 0x000fe4000bf05270 */
[----:B------:R-:W-:Y:S02]  /*1c20*/  USHF.L.U32 UR34, UR7, 0x5, URZ ;  /* 0x0000000507227899 */ /* 0x000fe400080006ff */
[----:B------:R-:W-:Y:S02]  /*1c30*/  USEL UR9, URZ, 0x1, UP0 ;  /* 0x00000001ff097887 */ /* 0x000fe40008000000 */
[----:B------:R-:W-:-:S02]  /*1c40*/  USEL UR5, UR5, URZ, UP0 ;  /* 0x000000ff05057287 */ /* 0x000fc40008000000 */
[----:B------:R-:W-:Y:S02]  /*1c50*/  UIADD3 UR14, UP0, UPT, UR28, 0x180, URZ ;  /* 0x000001801c0e7890 */ /* 0x000fe4000ff1e0ff */
[----:B------:R-:W-:Y:S01]  /*1c60*/  ULEA UR8, UR5, UR6, 0x3 ;  /* 0x0000000605087291 */ /* 0x000fe2000f8e18ff */
[----:B------:R-:W-:Y:S01]  /*1c70*/  LOP3.LUT R12, R12, UR9, RZ, 0x3c, !PT ;  /* 0x000000090c0c7c12 */ /* 0x000fe2000f8e3cff */
[----:B------:R-:W-:Y:S02]  /*1c80*/  UIADD3.X UR17, UPT, UPT, URZ, UR29, URZ, UP1, !UPT ;  /* 0x0000001dff117290 */ /* 0x000fe40008ffe4ff */
[----:B------:R-:W-:Y:S01]  /*1c90*/  UIADD3.X UR15, UPT, UPT, URZ, UR29, URZ, UP0, !UPT ;  /* 0x0000001dff0f7290 */ /* 0x000fe200087fe4ff */
[----:B-1----:R-:W-:Y:S01]  /*1ca0*/  SHF.L.U32 R0, R12, 0x1f, RZ ;  /* 0x0000001f0c007819 */ /* 0x002fe200000006ff */
[----:B------:R-:W-:Y:S01]  /*1cb0*/  UMOV UR18, 0x0 ;  /* 0x0000000000127882 */ /* 0x000fe20000000000 */
[----:B------:R-:W-:Y:S01]  /*1cc0*/  UMOV UR19, 0x10000000 ;  /* 0x1000000000137882 */ /* 0x000fe20000000000 */
[----:B------:R-:W-:Y:S01]  /*1cd0*/  UMOV UR12, UR36 ;  /* 0x00000024000c7c82 */ /* 0x000fe20008000000 */
[----:B------:R3:W4:Y:S01]  /*1ce0*/  SYNCS.PHASECHK.TRANS64.TRYWAIT P0, [UR8+0x60], R0 ;  /* 0x00006000ff0075a7 */ /* 0x0007220008001108 */
[----:B------:R-:W-:Y:S01]  /*1cf0*/  USHF.L.U32 UR8, UR4, 0xd, URZ ;  /* 0x0000000d04087899 */ /* 0x000fe200080006ff */
[----:B------:R-:W-:-:S02]  /*1d00*/  UMOV UR9, UR33 ;  /* 0x0000002100097c82 */ /* 0x000fc40008000000 */
[----:B------:R-:W-:Y:S01]  /*1d10*/  UMOV UR4, 0x30000 ;  /* 0x0003000000047882 */ /* 0x000fe20000000000 */
[----:B------:R-:W-:Y:S02]  /*1d20*/  ULEA UR32, UR21, UR8, 0x1 ;  /* 0x0000000815207291 */ /* 0x000fe4000f8e08ff */
[----:B------:R-:W-:Y:S02]  /*1d30*/  UIADD3 UR8, UPT, UPT, UR6, 0x20400, UR8 ;  /* 0x0002040006087890 */ /* 0x000fe4000fffe008 */
[----:B------:R-:W-:Y:S01]  /*1d40*/  UIADD3 UR32, UPT, UPT, UR6, 0x8400, UR32 ;  /* 0x0000840006207890 */ /* 0x000fe2000fffe020 */
[----:B------:R-:W-:Y:S01]  /*1d50*/  UMOV UR10, UR34 ;  /* 0x00000022000a7c82 */ /* 0x000fe20008000000 */
[----:B------:R-:W-:Y:S01]  /*1d60*/  UIADD3 UR7, UPT, UPT, UR7, 0x1, URZ ;  /* 0x0000000107077890 */ /* 0x000fe2000fffe0ff */
[----:B------:R-:W-:-:S03]  /*1d70*/  UMOV UR13, UR24 ;  /* 0x00000018000d7c82 */ /* 0x000fc60008000000 */
[----:B------:R-:W-:-:S03]  /*1d80*/  UISETP.NE.AND UP0, UPT, UR7, UR24, UPT ;  /* 0x000000180700728c */ /* 0x000fc6000bf05270 */
[----:B------:R1:W-:Y:S01]  /*1d90*/  UTMALDG.3D.MULTICAST [UR32], [UR16], UR4, desc[UR18] ;  /* 0x00001220100073b4 */ /* 0x0003e20008011804 */
[----:B------:R3:W-:Y:S01]  /*1da0*/  UTMALDG.3D [UR8], [UR14], desc[UR18] ;  /* 0x000012080e0075b4 */ /* 0x0007e20008011000 */
[----:B-1----:R-:W-:-:S04]  /*1db0*/  UMOV UR4, UR5 ;  /* 0x0000000500047c82 */ /* 0x002fc80008000000 */
[----:B---3--:R-:W-:Y:S05]  /*1dc0*/  BRA.U UP0, `(.L_x_32) ;  /* 0xfffffffd004c7547 */ /* 0x008fea000b83ffff */
.L_x_26:
[----:B------:R-:W-:Y:S01]  /*1dd0*/  ULEA UR4, UR5, UR6, 0x3 ;  /* 0x0000000605047291 */ /* 0x000fe2000f8e18ff */
[----:B-1----:R-:W-:Y:S01]  /*1de0*/  SHF.L.U32 R0, R12, 0x1f, RZ ;  /* 0x0000001f0c007819 */ /* 0x002fe200000006ff */
[----:B------:R-:W-:Y:S01]  /*1df0*/  @!P1 SYNCS.ARRIVE.TRANS64.A1T0 RZ, [UR6+0x108], RZ ;  /* 0x000108ffffff99a7 */ /* 0x000fe20008100006 */
[----:B------:R-:W-:-:S06]  /*1e00*/  UISETP.GT.AND UP0, UPT, UR41, UR40, UPT ;  /* 0x000000282900728c */ /* 0x000fcc000bf04270 */
[----:B--2-4-:R1:W2:Y:S03]  /*1e10*/  SYNCS.PHASECHK.TRANS64.TRYWAIT P0, [UR4+0x60], R0 ;  /* 0x00006000ff0075a7 */ /* 0x0142a60008001104 */
[----:B------:R-:W-:Y:S05]  /*1e20*/  BRA.U !UP0, `(.L_x_33) ;  /* 0x0000000108c07547 */ /* 0x000fea000b800000 */
[----:B------:R-:W-:Y:S01]  /*1e30*/  UIADD3 UR26, UPT, UPT, UR43, UR13, URZ ;  /* 0x0000000d2b1a7290 */ /* 0x000fe2000fffe0ff */
[----:B------:R-:W-:-:S11]  /*1e40*/  UMOV UR4, UR5 ;  /* 0x0000000500047c82 */ /* 0x000fd60008000000 */
.L_x_39:
[----:B------:R-:W-:Y:S01]  /*1e50*/  ULEA UR17, UR4, UR6, 0x3 ;  /* 0x0000000604117291 */ /* 0x000fe2000f8e18ff */
[----:B--2---:R-:W-:Y:S01]  /*1e60*/  @!P3 MOV R2, 0x4000 ;  /* 0x000040000002b802 */ /* 0x004fe20000000f00 */
[----:B--2-4-:R-:W-:Y:S10]  /*1e70*/  @P0 BRA `(.L_x_34) ;  /* 0x00000000000c0947 */ /* 0x014ff40003800000 */
[----:B------:R-:W-:-:S04]  /*1e80*/  SHF.L.U32 R3, R12, 0x1f, RZ ;  /* 0x0000001f0c037819 */ /* 0x000fc800000006ff */
[----:B------:R-:W2:Y:S02]  /*1e90*/  SYNCS.PHASECHK.TRANS64.TRYWAIT P0, [UR17+0x60], R3 ;  /* 0x00006003ff0075a7 */ /* 0x000ea40008001111 */
[----:B--2---:R-:W-:Y:S05]  /*1ea0*/  @!P0 BRA `(.L_x_35) ;  /* 0x0000007800ac8947 */ /* 0x004fea0003800000 */
.L_x_34:
[----:B------:R2:W-:Y:S01]  /*1eb0*/  @!P3 SYNCS.ARRIVE.TRANS64 RZ, [UR17], R2 ;  /* 0x00000002ffffb9a7 */ /* 0x0005e20008000011 */
[----:B------:R-:W-:-:S04]  /*1ec0*/  ULOP3.LUT UR5, UR25, 0x2, URZ, 0xfc, !UPT ;  /* 0x0000000219057892 */ /* 0x000fc8000f8efcff */
[----:B------:R-:W-:-:S09]  /*1ed0*/  UISETP.NE.AND UP0, UPT, UR5, 0x2, UPT ;  /* 0x000000020500788c */ /* 0x000fd2000bf05270 */
[----:B------:R-:W-:Y:S05]  /*1ee0*/  BRA.U UP0, `(.L_x_36) ;  /* 0x0000000100047547 */ /* 0x000fea000b800000 */
[----:B------:R-:W-:Y:S05]  /*1ef0*/  BPT.TRAP 0x1 ;  /* 0x000000040000795c */ /* 0x000fea0000300000 */
.L_x_36:
[----:B------:R-:W-:Y:S04]  /*1f00*/  BSSY.RECONVERGENT B0, `(.L_x_37) ;  /* 0x0000003000007945 */ /* 0x000fe80003800200 */
[----:B------:R-:W-:Y:S05]  /*1f10*/  @P2 BRA `(.L_x_38) ;  /* 0x0000000000042947 */ /* 0x000fea0003800000 */
[----:B------:R-:W-:Y:S05]  /*1f20*/  BPT.TRAP 0x1 ;  /* 0x000000040000795c */ /* 0x000fea0000300000 */
.L_x_38:
[----:B------:R-:W-:Y:S05]  /*1f30*/  BSYNC.RECONVERGENT B0 ;  /* 0x0000000000007941 */ /* 0x000fea0003800200 */
.L_x_37:
[----:B------:R-:W-:Y:S02]  /*1f40*/  UIADD3 UR5, UPT, UPT, UR4, 0x1, URZ ;  /* 0x0000000104057890 */ /* 0x000fe4000fffe0ff */
[----:B------:R-:W-:Y:S02]  /*1f50*/  UIADD3 UR14, UP1, UPT, UR28, 0x80, URZ ;  /* 0x000000801c0e7890 */ /* 0x000fe4000ff3e0ff */
[----:B------:R-:W-:Y:S02]  /*1f60*/  UISETP.NE.AND UP0, UPT, UR5, 0xc, UPT ;  /* 0x0000000c0500788c */ /* 0x000fe4000bf05270 */
[----:B------:R-:W-:Y:S02]  /*1f70*/  USHF.L.U32 UR18, UR13, 0x5, URZ ;  /* 0x000000050d127899 */ /* 0x000fe400080006ff */
[----:B------:R-:W-:Y:S02]  /*1f80*/  USEL UR8, URZ, 0x1, UP0 ;  /* 0x00000001ff087887 */ /* 0x000fe40008000000 */
[----:B------:R-:W-:-:S02]  /*1f90*/  USEL UR5, UR5, URZ, UP0 ;  /* 0x000000ff05057287 */ /* 0x000fc40008000000 */
[----:B------:R-:W-:Y:S02]  /*1fa0*/  UIADD3 UR22, UP0, UPT, UR28, 0x180, URZ ;  /* 0x000001801c167890 */ /* 0x000fe4000ff1e0ff */
[----:B------:R-:W-:Y:S01]  /*1fb0*/  LOP3.LUT R12, R12, UR8, RZ, 0x3c, !PT ;  /* 0x000000080c0c7c12 */ /* 0x000fe2000f8e3cff */
[----:B------:R-:W-:Y:S02]  /*1fc0*/  USHF.L.U32 UR8, UR4, 0xd, URZ ;  /* 0x0000000d04087899 */ /* 0x000fe400080006ff */
[----:B------:R-:W-:Y:S01]  /*1fd0*/  ULEA UR7, UR5, UR6, 0x3 ;  /* 0x0000000605077291 */ /* 0x000fe2000f8e18ff */
[----:B-1----:R-:W-:Y:S01]  /*1fe0*/  SHF.L.U32 R0, R12, 0x1f, RZ ;  /* 0x0000001f0c007819 */ /* 0x002fe200000006ff */
[----:B------:R-:W-:Y:S02]  /*1ff0*/  ULEA UR16, UR21, UR8, 0x1 ;  /* 0x0000000815107291 */ /* 0x000fe4000f8e08ff */
[----:B------:R-:W-:Y:S02]  /*2000*/  UIADD3.X UR15, UPT, UPT, URZ, UR29, URZ, UP1, !UPT ;  /* 0x0000001dff0f7290 */ /* 0x000fe40008ffe4ff */
[----:B------:R-:W-:-:S02]  /*2010*/  UIADD3 UR16, UPT, UPT, UR6, 0x8400, UR16 ;  /* 0x0000840006107890 */ /* 0x000fc4000fffe010 */
[----:B------:R-:W-:Y:S01]  /*2020*/  UIADD3 UR8, UPT, UPT, UR6, 0x20400, UR8 ;  /* 0x0002040006087890 */ /* 0x000fe2000fffe008 */
[----:B------:R3:W4:Y:S01]  /*2030*/  SYNCS.PHASECHK.TRANS64.TRYWAIT P0, [UR7+0x60], R0 ;  /* 0x00006000ff0075a7 */ /* 0x0007220008001107 */
[----:B------:R-:W-:Y:S01]  /*2040*/  UIADD3.X UR23, UPT, UPT, URZ, UR29, URZ, UP0, !UPT ;  /* 0x0000001dff177290 */ /* 0x000fe200087fe4ff */
[----:B------:R-:W-:Y:S01]  /*2050*/  UMOV UR4, 0x30000 ;  /* 0x0003000000047882 */ /* 0x000fe20000000000 */
[----:B------:R-:W-:Y:S01]  /*2060*/  UMOV UR30, 0x0 ;  /* 0x00000000001e7882 */ /* 0x000fe20000000000 */
[----:B------:R-:W-:Y:S01]  /*2070*/  UMOV UR31, 0x10000000 ;  /* 0x10000000001f7882 */ /* 0x000fe20000000000 */
[----:B------:R-:W-:Y:S01]  /*2080*/  UMOV UR19, UR35 ;  /* 0x0000002300137c82 */ /* 0x000fe20008000000 */
[----:B------:R-:W-:Y:S01]  /*2090*/  UMOV UR20, UR36 ;  /* 0x0000002400147c82 */ /* 0x000fe20008000000 */
[----:B------:R-:W-:Y:S01]  /*20a0*/  UMOV UR12, UR36 ;  /* 0x00000024000c7c82 */ /* 0x000fe20008000000 */
[----:B------:R-:W-:Y:S01]  /*20b0*/  UMOV UR9, UR17 ;  /* 0x0000001100097c82 */ /* 0x000fe20008000000 */
[----:B------:R-:W-:Y:S01]  /*20c0*/  UMOV UR10, UR18 ;  /* 0x00000012000a7c82 */ /* 0x000fe20008000000 */
[----:B------:R1:W-:Y:S01]  /*20d0*/  UTMALDG.3D.MULTICAST [UR16], [UR14], UR4, desc[UR30] ;  /* 0x00001e100e0073b4 */ /* 0x0003e20008011804 */
[----:B------:R-:W-:-:S04]  /*20e0*/  UIADD3 UR13, UPT, UPT, UR13, 0x1, URZ ;  /* 0x000000010d0d7890 */ /* 0x000fc8000fffe0ff */
[----:B------:R-:W-:Y:S01]  /*20f0*/  UISETP.NE.AND UP0, UPT, UR13, UR26, UPT ;  /* 0x0000001a0d00728c */ /* 0x000fe2000bf05270 */
[----:B------:R3:W-:Y:S01]  /*2100*/  UTMALDG.3D [UR8], [UR22], desc[UR30] ;  /* 0x00001e08160075b4 */ /* 0x0007e20008011000 */
[----:B-1----:R-:W-:-:S07]  /*2110*/  UMOV UR4, UR5 ;  /* 0x0000000500047c82 */ /* 0x002fce0008000000 */
[----:B---3--:R-:W-:Y:S05]  /*2120*/  BRA.U UP0, `(.L_x_39) ;  /* 0xfffffffd00487547 */ /* 0x008fea000b83ffff */
.L_x_33:
[C---:B------:R-:W-:Y:S01]  /*2130*/  LEA R3, R11.reuse, UR6, 0x3 ;  /* 0x000000060b037c11 */ /* 0x040fe2000f8e18ff */
[----:B------:R-:W-:Y:S01]  /*2140*/  NOP ;  /* 0x0000000000007918 */ /* 0x000fe20000000000 */
[----:B-1----:R-:W-:Y:S02]  /*2150*/  SHF.L.U32 R0, R10, 0x1f, RZ ;  /* 0x0000001f0a007819 */ /* 0x002fe400000006ff */
[----:B------:R-:W-:Y:S02]  /*2160*/  LEA R5, R11, UR6, 0x4 ;  /* 0x000000060b057c11 */ /* 0x000fe4000f8e20ff */
[----:B--2-4-:R-:W1:Y:S02]  /*2170*/  SYNCS.PHASECHK.TRANS64.TRYWAIT P0, [R3+URZ+0x110], R0 ;  /* 0x00011000030075a7 */ /* 0x014e6400080011ff */
[----:B-1----:R-:W-:Y:S05]  /*2180*/  @!P0 BRA `(.L_x_40) ;  /* 0x00000078000c8947 */ /* 0x002fea0003800000 */
.L_x_150:
[----:B------:R-:W2:Y:S01]  /*2190*/  LDS.128 R4, [R5+0x1a0] ;  /* 0x0001a00005047984 */ /* 0x000ea20000000c00 */
[----:B------:R-:W-:Y:S01]  /*21a0*/  UISETP.GE.AND UP0, UPT, UR42, 0x1, UPT ;  /* 0x000000012a00788c */ /* 0x000fe2000bf06270 */
[----:B------:R-:W-:Y:S01]  /*21b0*/  @!PT LDS RZ, [RZ] ;  /* 0x00000000fffff984 */ /* 0x000fe20000000800 */
[----:B------:R-:W-:Y:S01]  /*21c0*/  @!PT LDS RZ, [RZ] ;  /* 0x00000000fffff984 */ /* 0x000fe20000000800 */
[----:B------:R-:W-:Y:S01]  /*21d0*/  @!PT LDS RZ, [RZ] ;  /* 0x00000000fffff984 */ /* 0x000fe20000000800 */
[----:B------:R-:W-:Y:S01]  /*21e0*/  @!PT LDS RZ, [RZ] ;  /* 0x00000000fffff984 */ /* 0x000fe20000000800 */
[----:B------:R3:W-:Y:S06]  /*21f0*/  MEMBAR.ALL.CTA ;  /* 0x0000000000007992 */ /* 0x0007ec0000008000 */
[----:B---3--:R-:W3:Y:S01]  /*2200*/  FENCE.VIEW.ASYNC.S ;  /* 0x00000000000073c6 */ /* 0x008ee20000000000 */
[----:B--2---:R-:W-:-:S13]  /*2210*/  LOP3.LUT P0, RZ, R6, 0x1, RZ, 0xc0, !PT ;  /* 0x0000000106ff7812 */ /* 0x004fda000780c0ff */
[----:B---3--:R-:W-:Y:S01]  /*2220*/  VOTEU.ANY UP1, P0 ;  /* 0x0000000000ff7886 */ /* 0x008fe20000020100 */
[----:B------:R-:W-:-:S13]  /*2230*/  PLOP3.LUT P0, PT, PT, PT, UP1, 0x80, 0x8 ;  /* 0x000000000008781c */ /* 0x000fda0003f0f018 */
[----:B-1----:R-:W-:Y:S02]  /*2240*/  @P0 LOP3.LUT R0, R5, 0xffff, RZ, 0xc0, !PT ;  /* 0x0000ffff05000812 */ /* 0x002fe400078ec0ff */
[----:B------:R-:W-:Y:S02]  /*2250*/  @P0 MOV R2, R4 ;  /* 0x0000000400020202 */ /* 0x000fe40000000f00 */
[----:B------:R-:W-:Y:S01]  /*2260*/  @P0 R2UR UR7, R0 ;  /* 0x00000000000702ca */ /* 0x000fe200000e0000 */
[----:B------:R-:W-:Y:S01]  /*2270*/  VIADD R0, R3, 0x120 ;  /* 0x0000012003007836 */ /* 0x000fe20000000000 */
[----:B------:R-:W-:Y:S02]  /*2280*/  @P0 SHF.R.U32.HI R4, RZ, 0x10, R5 ;  /* 0x00000010ff040819 */ /* 0x000fe40000011605 */
[----:B------:R-:W-:Y:S02]  /*2290*/  @P0 R2UR UR8, R2 ;  /* 0x00000000020802ca */ /* 0x000fe400000e0000 */
[----:B------:R-:W-:-:S02]  /*22a0*/  PRMT R0, RZ, 0x654, R0 ;  /* 0x00000654ff007816 */ /* 0x000fc40000000000 */
[----:B------:R-:W-:Y:S02]  /*22b0*/  @P0 R2UR UR4, R4 ;  /* 0x00000000040402ca */ /* 0x000fe400000e0000 */
[----:B------:R1:W-:Y:S03]  /*22c0*/  SYNCS.ARRIVE.TRANS64.RED.A1T0 RZ, [R0+URZ], RZ ;  /* 0x000000ff00ff79a7 */ /* 0x0003e600081004ff */
[----:B------:R-:W-:-:S04]  /*22d0*/  @UP1 UMOV UR27, UR7 ;  /* 0x00000007001b1c82 */ /* 0x000fc80008000000 */
[----:B------:R-:W-:-:S04]  /*22e0*/  @UP1 UMOV UR37, UR8 ;  /* 0x0000000800251c82 */ /* 0x000fc80008000000 */
[----:B------:R-:W-:Y:S01]  /*22f0*/  @UP1 UMOV UR36, UR4 ;  /* 0x0000000400241c82 */ /* 0x000fe20008000000 */
[----:B------:R-:W-:Y:S05]  /*2300*/  BRA.U !UP0, `(.L_x_41) ;  /* 0x0000000108d47547 */ /* 0x000fea000b800000 */
[----:B------:R-:W2:Y:S01]  /*2310*/  LDCU.128 UR12, c[0x0][0xb10] ;  /* 0x00016200ff0c77ac */ /* 0x000ea20008000c00 */
[----:B------:R-:W3:Y:S01]  /*2320*/  LDCU UR26, c[0x0][0xb20] ;  /* 0x00016400ff1a77ac */ /* 0x000ee20008000800 */
[----:B------:R-:W4:Y:S01]  /*2330*/  LDCU UR20, c[0x0][0xb0c] ;  /* 0x00016180ff1477ac */ /* 0x000f220008000800 */
[----:B------:R-:W1:Y:S01]  /*2340*/  LDCU.64 UR10, c[0x0][0xb28] ;  /* 0x00016500ff0a77ac */ /* 0x000e620008000a00 */
[----:B------:R-:W-:Y:S02]  /*2350*/  UISETP.NE.AND UP3, UPT, UR42, 0x1, UPT ;  /* 0x000000012a00788c */ /* 0x000fe4000bf65270 */
[----:B--2---:R-:W-:Y:S02]  /*2360*/  UIMAD.WIDE.U32 UR16, UR38, UR15, URZ ;  /* 0x0000000f261072a5 */ /* 0x004fe4000f8e00ff */
[----:B------:R-:W-:Y:S02]  /*2370*/  UIMAD.WIDE.U32 UR8, UR39, UR12, URZ ;  /* 0x0000000c270872a5 */ /* 0x000fe4000f8e00ff */
[----:B------:R-:W-:-:S02]  /*2380*/  UISETP.NE.AND UP0, UPT, UR14, 0x1, UPT ;  /* 0x000000010e00788c */ /* 0x000fc4000bf05270 */
[----:B------:R-:W-:Y:S01]  /*2390*/  UIMAD.WIDE.U32 UR22, UR27, UR15, URZ ;  /* 0x0000000f1b1672a5 */ /* 0x000fe2000f8e00ff */
[----:B------:R-:W-:Y:S02]  /*23a0*/  UMOV UR16, UR17 ;  /* 0x0000001100107c82 */ /* 0x000fe40008000000 */
[----:B------:R-:W-:Y:S01]  /*23b0*/  UMOV UR8, UR9 ;  /* 0x0000000900087c82 */ /* 0x000fe20008000000 */
[----:B---3--:R-:W-:Y:S02]  /*23c0*/  USHF.R.U32.HI UR16, URZ, UR26, UR16 ;  /* 0x0000001aff107299 */ /* 0x008fe40008011610 */
[----:B----4-:R-:W-:Y:S02]  /*23d0*/  UISETP.NE.AND UP2, UPT, UR20, 0x1, UPT ;  /* 0x000000011400788c */ /* 0x010fe4000bf45270 */
[----:B------:R-:W-:Y:S02]  /*23e0*/  USHF.R.U32.HI UR8, URZ, UR13, UR8 ;  /* 0x0000000dff087299 */ /* 0x000fe40008011608 */
[----:B------:R-:W-:-:S02]  /*23f0*/  USEL UR7, UR38, UR16, !UP0 ;  /* 0x0000001026077287 */ /* 0x000fc4000c000000 */
[----:B------:R-:W-:Y:S02]  /*2400*/  USEL UR8, UR39, UR8, !UP2 ;  /* 0x0000000827087287 */ /* 0x000fe4000d000000 */
[----:B-1----:R-:W-:Y:S01]  /*2410*/  UIMAD.WIDE.U32 UR16, UR7, UR10, URZ ;  /* 0x0000000a071072a5 */ /* 0x002fe2000f8e00ff */
[----:B------:R-:W-:Y:S01]  /*2420*/  UMOV UR4, UR23 ;  /* 0x0000001700047c82 */ /* 0x000fe20008000000 */
[----:B------:R-:W-:Y:S02]  /*2430*/  UIMAD.WIDE.U32 UR18, UR37, UR12, URZ ;  /* 0x0000000c251272a5 */ /* 0x000fe4000f8e00ff */
[----:B------:R-:W-:-:S03]  /*2440*/  UIMAD.WIDE.U32 UR22, UR8, UR10, URZ ;  /* 0x0000000a081672a5 */ /* 0x000fc6000f8e00ff */
[----:B------:R-:W-:Y:S01]  /*2450*/  UMOV UR16, UR17 ;  /* 0x0000001100107c82 */ /* 0x000fe20008000000 */
[----:B------:R-:W-:Y:S02]  /*2460*/  USHF.R.U32.HI UR4, URZ, UR26, UR4 ;  /* 0x0000001aff047299 */ /* 0x000fe40008011604 */
[----:B------:R-:W-:Y:S01]  /*2470*/  @UP3 USHF.R.U32.HI UR7, URZ, UR11, UR16 ;  /* 0x0000000bff073299 */ /* 0x000fe20008011610 */
[----:B------:R-:W-:Y:S01]  /*2480*/  UMOV UR18, UR19 ;  /* 0x0000001300127c82 */ /* 0x000fe20008000000 */
[----:B------:R-:W-:Y:S01]  /*2490*/  UMOV UR22, UR23 ;  /* 0x0000001700167c82 */ /* 0x000fe20008000000 */
[----:B------:R-:W-:Y:S02]  /*24a0*/  USHF.R.U32.HI UR13, URZ, UR13, UR18 ;  /* 0x0000000dff0d7299 */ /* 0x000fe40008011612 */
[----:B------:R-:W-:Y:S02]  /*24b0*/  USEL UR4, UR27, UR4, !UP0 ;  /* 0x000000041b047287 */ /* 0x000fe4000c000000 */
[----:B------:R-:W-:-:S02]  /*24c0*/  @UP3 USHF.R.U32.HI UR8, URZ, UR11, UR22 ;  /* 0x0000000bff083299 */ /* 0x000fc40008011616 */
[----:B------:R-:W-:Y:S02]  /*24d0*/  UIMAD UR9, UR42, UR7, URZ ;  /* 0x000000072a0972a4 */ /* 0x000fe4000f8e02ff */
[----:B------:R-:W-:Y:S02]  /*24e0*/  USEL UR7, UR37, UR13, !UP2 ;  /* 0x0000000d25077287 */ /* 0x000fe4000d000000 */
[----:B------:R-:W-:Y:S02]  /*24f0*/  UIMAD UR12, UR42, UR8, URZ ;  /* 0x000000082a0c72a4 */ /* 0x000fe4000f8e02ff */
[----:B------:R-:W-:Y:S02]  /*2500*/  UISETP.GE.AND UP0, UPT, UR4, UR9, UPT ;  /* 0x000000090400728c */ /* 0x000fe4000bf06270 */
[----:B------:R-:W-:Y:S02]  /*2510*/  UIMAD.WIDE.U32 UR16, UR4, UR10, URZ ;  /* 0x0000000a041072a5 */ /* 0x000fe4000f8e00ff */
[----:B------:R-:W-:-:S02]  /*2520*/  UISETP.GE.OR UP0, UPT, UR7, UR12, UP0 ;  /* 0x0000000c0700728c */ /* 0x000fc40008706670 */
        /* <DEDUP_REMOVED lines=19> */
.L_x_41:
[----:B------:R-:W2:Y:S02]  /*2660*/  LDCU UR4, c[0x0][0xb30] ;  /* 0x00016600ff0477ac */ /* 0x000ea40008000800 */
[----:B--2---:R-:W-:-:S09]  /*2670*/  UISETP.NE.AND UP0, UPT, UR4, 0x1, UPT ;  /* 0x000000010400788c */ /* 0x004fd2000bf05270 */
[----:B------:R-:W-:Y:S05]  /*2680*/  BRA.U UP0, `(.L_x_42) ;  /* 0x0000000100447547 */ /* 0x000fea000b800000 */
[----:B------:R-:W2:Y:S01]  /*2690*/  LDCU.128 UR12, c[0x0][0xb10] ;  /* 0x00016200ff0c77ac */ /* 0x000ea20008000c00 */
[----:B------:R-:W3:Y:S01]  /*26a0*/  LDCU UR16, c[0x0][0xb0c] ;  /* 0x00016180ff1077ac */ /* 0x000ee20008000800 */
[----:B------:R-:W4:Y:S01]  /*26b0*/  LDCU UR17, c[0x0][0xb20] ;  /* 0x00016400ff1177ac */ /* 0x000f220008000800 */
[----:B--2---:R-:W-:Y:S02]  /*26c0*/  UIMAD.WIDE.U32 UR10, UR37, UR12, URZ ;  /* 0x0000000c250a72a5 */ /* 0x004fe4000f8e00ff */
[----:B------:R-:W-:Y:S02]  /*26d0*/  UIMAD.WIDE.U32 UR8, UR27, UR15, URZ ;  /* 0x0000000f1b0872a5 */ /* 0x000fe4000f8e00ff */
[----:B---3--:R-:W-:Y:S02]  /*26e0*/  UISETP.NE.AND UP2, UPT, UR16, 0x1, UPT ;  /* 0x000000011000788c */ /* 0x008fe4000bf45270 */
[----:B------:R-:W-:Y:S01]  /*26f0*/  UISETP.NE.AND UP0, UPT, UR14, 0x1, UPT ;  /* 0x000000010e00788c */ /* 0x000fe2000bf05270 */
[----:B------:R-:W-:-:S02]  /*2700*/  UMOV UR7, UR11 ;  /* 0x0000000b00077c82 */ /* 0x000fc40008000000 */
[----:B------:R-:W-:Y:S01]  /*2710*/  UMOV UR4, UR9 ;  /* 0x0000000900047c82 */ /* 0x000fe20008000000 */
[----:B------:R-:W-:Y:S02]  /*2720*/  USHF.R.U32.HI UR7, URZ, UR13, UR7 ;  /* 0x0000000dff077299 */ /* 0x000fe40008011607 */
[----:B----4-:R-:W-:Y:S02]  /*2730*/  USHF.R.U32.HI UR4, URZ, UR17, UR4 ;  /* 0x00000011ff047299 */ /* 0x010fe40008011604 */
[----:B------:R-:W-:Y:S02]  /*2740*/  USEL UR7, UR37, UR7, !UP2 ;  /* 0x0000000725077287 */ /* 0x000fe4000d000000 */
[----:B------:R-:W-:-:S04]  /*2750*/  USEL UR4, UR27, UR4, !UP0 ;  /* 0x000000041b047287 */ /* 0x000fc8000c000000 */
[----:B------:R-:W-:Y:S02]  /*2760*/  UIADD3 UR8, UPT, UPT, UR7, -UR4, URZ ;  /* 0x8000000407087290 */ /* 0x000fe4000fffe0ff */
[----:B------:R-:W-:Y:S02]  /*2770*/  UIADD3 UR4, UPT, UPT, -UR7, UR4, URZ ;  /* 0x0000000407047290 */ /* 0x000fe4000fffe1ff */
[----:B------:R-:W-:Y:S02]  /*2780*/  UIMAD UR27, UR8, UR14, UR27 ;  /* 0x0000000e081b72a4 */ /* 0x000fe4000f8e021b */
[----:B------:R-:W-:-:S12]  /*2790*/  UIMAD UR37, UR4, UR16, UR37 ;  /* 0x00000010042572a4 */ /* 0x000fd8000f8e0225 */
.L_x_42:
[----:B------:R-:W-:Y:S01]  /*27a0*/  VIADD R11, R11, 0x1 ;  /* 0x000000010b0b7836 */ /* 0x000fe20000000000 */
[----:B------:R-:W-:Y:S01]  /*27b0*/  R2UR UR4, R82 ;  /* 0x00000000520472ca */ /* 0x000fe200000e0000 */
[----:B------:R-:W-:Y:S01]  /*27c0*/  UIADD3 UR20, UPT, UPT, UR27, UR63, URZ ;  /* 0x0000003f1b147290 */ /* 0x000fe2000fffe0ff */
[----:B------:R-:W-:Y:S02]  /*27d0*/  PLOP3.LUT P1, PT, PT, PT, PT, 0x80, 0x8 ;  /* 0x000000000008781c */ /* 0x000fe40003f2f070 */
[----:B------:R-:W-:-:S04]  /*27e0*/  ISETP.NE.AND P0, PT, R11, 0x2, PT ;  /* 0x000000020b00780c */ /* 0x000fc80003f05270 */
[----:B------:R-:W-:Y:S02]  /*27f0*/  SEL R3, RZ, 0x1, P0 ;  /* 0x00000001ff037807 */ /* 0x000fe40000000000 */
[----:B------:R-:W-:Y:S02]  /*2800*/  SEL R11, R11, RZ, P0 ;  /* 0x000000ff0b0b7207 */ /* 0x000fe40000000000 */
[----:B------:R-:W-:Y:S01]  /*2810*/  LOP3.LUT R10, R10, R3, RZ, 0x3c, !PT ;  /* 0x000000030a0a7212 */ /* 0x000fe200078e3cff */
[----:B------:R-:W-:Y:S01]  /*2820*/  UIADD3 UR16, UPT, UPT, UR37, UR4, URZ ;  /* 0x0000000425107290 */ /* 0x000fe2000fffe0ff */
[----:B------:R-:W-:Y:S11]  /*2830*/  BRA.U UP1, `(.L_x_43) ;  /* 0xfffffff101407547 */ /* 0x000ff6000b83ffff */
[----:B------:R-:W-:Y:S01]  /*2840*/  UIADD3 UR7, UPT, UPT, UR6, 0x60, URZ ;  /* 0x0000006006077890 */ /* 0x000fe2000fffe0ff */
[----:B------:R-:W-:-:S03]  /*2850*/  SHF.L.U32 R3, R12, 0x1f, RZ ;  /* 0x0000001f0c037819 */ /* 0x000fc600000006ff */
[----:B------:R-:W-:-:S09]  /*2860*/  ULEA UR4, UR5, UR7, 0x3 ;  /* 0x0000000705047291 */ /* 0x000fd2000f8e18ff */
[----:B------:R-:W2:Y:S02]  /*2870*/  SYNCS.PHASECHK.TRANS64.TRYWAIT P0, [UR4], R3 ;  /* 0x00000003ff0075a7 */ /* 0x000ea40008001104 */
[----:B--2---:R-:W-:Y:S05]  /*2880*/  @!P0 BRA `(.L_x_44) ;  /* 0x0000007000608947 */ /* 0x004fea0003800000 */
.L_x_152:
[----:B------:R-:W-:-:S04]  /*2890*/  UIADD3 UR4, UPT, UPT, UR5, 0x1, URZ ;  /* 0x0000000105047890 */ /* 0x000fc8000fffe0ff */
[----:B------:R-:W-:-:S04]  /*28a0*/  UISETP.NE.AND UP0, UPT, UR4, 0xc, UPT ;  /* 0x0000000c0400788c */ /* 0x000fc8000bf05270 */
[----:B------:R-:W-:Y:S02]  /*28b0*/  USEL UR6, URZ, 0x1, UP0 ;  /* 0x00000001ff067887 */ /* 0x000fe40008000000 */
[----:B------:R-:W-:-:S04]  /*28c0*/  USEL UR4, UR4, URZ, UP0 ;  /* 0x000000ff04047287 */ /* 0x000fc80008000000 */
[----:B------:R-:W-:Y:S01]  /*28d0*/  ULEA UR5, UR4, UR7, 0x3 ;  /* 0x0000000704057291 */ /* 0x000fe2000f8e18ff */
[----:B------:R-:W-:-:S04]  /*28e0*/  LOP3.LUT R2, R12, UR6, RZ, 0x3c, !PT ;  /* 0x000000060c027c12 */ /* 0x000fc8000f8e3cff */
[----:B-1----:R-:W-:-:S04]  /*28f0*/  SHF.L.U32 R3, R2, 0x1f, RZ ;  /* 0x0000001f02037819 */ /* 0x002fc800000006ff */
[----:B------:R-:W1:Y:S02]  /*2900*/  SYNCS.PHASECHK.TRANS64.TRYWAIT P0, [UR5], R3 ;  /* 0x00000003ff0075a7 */ /* 0x000e640008001105 */
[----:B-1----:R-:W-:Y:S05]  /*2910*/  @!P0 BRA `(.L_x_45) ;  /* 0x0000007000548947 */ /* 0x002fea0003800000 */
.L_x_154:
        /* <DEDUP_REMOVED lines=9> */
.L_x_156:
        /* <DEDUP_REMOVED lines=9> */
.L_x_158:
        /* <DEDUP_REMOVED lines=9> */
.L_x_160:
        /* <DEDUP_REMOVED lines=9> */
.L_x_162:
        /* <DEDUP_REMOVED lines=9> */
.L_x_164:
        /* <DEDUP_REMOVED lines=9> */
.L_x_166:
        /* <DEDUP_REMOVED lines=9> */
.L_x_168:
        /* <DEDUP_REMOVED lines=9> */
.L_x_170:
        /* <DEDUP_REMOVED lines=9> */
.L_x_172:
[----:B------:R-:W-:-:S04]  /*2e30*/  UIADD3 UR4, UPT, UPT, UR4, 0x1, URZ ;  /* 0x0000000104047890 */ /* 0x000fc8000fffe0ff */
[----:B------:R-:W-:-:S04]  /*2e40*/  UISETP.NE.AND UP0, UPT, UR4, 0xc, UPT ;  /* 0x0000000c0400788c */ /* 0x000fc8000bf05270 */
[----:B------:R-:W-:Y:S02]  /*2e50*/  USEL UR5, URZ, 0x1, UP0 ;  /* 0x00000001ff057887 */ /* 0x000fe40008000000 */
[----:B------:R-:W-:-:S04]  /*2e60*/  USEL UR4, UR4, URZ, UP0 ;  /* 0x000000ff04047287 */ /* 0x000fc80008000000 */
[----:B------:R-:W-:Y:S01]  /*2e70*/  ULEA UR4, UR4, UR7, 0x3 ;  /* 0x0000000704047291 */ /* 0x000fe2000f8e18ff */
[----:B-1----:R-:W-:-:S04]  /*2e80*/  LOP3.LUT R3, R2, UR5, RZ, 0x3c, !PT ;  /* 0x0000000502037c12 */ /* 0x002fc8000f8e3cff */
[----:B------:R-:W-:Y:S01]  /*2e90*/  SHF.L.U32 R3, R3, 0x1f, RZ ;  /* 0x0000001f03037819 */ /* 0x000fe200000006ff */
[----:B------:R-:W-:-:S07]  /*2ea0*/  IMAD.U32 R0, RZ, RZ, UR4 ;  /* 0x00000004ff007e24 */ /* 0x000fce000f8e00ff */
.L_x_55:
[----:B-1----:R1:W2:Y:S02]  /*2eb0*/  SYNCS.PHASECHK.TRANS64.TRYWAIT P0, [R0+URZ], R3 ;  /* 0x00000003000075a7 */ /* 0x0022a400080011ff */
[----:B--2---:R-:W-:Y:S05]  /*2ec0*/  @!P0 NANOSLEEP.SYNCS 0x989680 ;  /* 0x009896800000895d */ /* 0x004fea0003900000 */
[----:B------:R-:W2:Y:S02]  /*2ed0*/  @!P0 SYNCS.PHASECHK.TRANS64 P0, [R0+URZ], R3 ;  /* 0x00000003000085a7 */ /* 0x000ea400080010ff */
[----:B--2---:R-:W-:Y:S05]  /*2ee0*/  @P0 EXIT ;  /* 0x000000000000094d */ /* 0x004fea0003800000 */
[----:B------:R-:W-:Y:S05]  /*2ef0*/  BRA `(.L_x_55) ;  /* 0xfffffffc00ec7947 */ /* 0x000fea000383ffff */
.L_x_23:
[----:B------:R-:W-:-:S04]  /*2f00*/  UISETP.NE.AND UP0, UPT, UR47, URZ, UPT ;  /* 0x000000ff2f00728c */ /* 0x000fc8000bf05270 */
[----:B------:R-:W-:-:S09]  /*2f10*/  UISETP.NE.OR UP0, UPT, UR17, 0x1, UP0 ;  /* 0x000000011100788c */ /* 0x000fd20008705670 */
[----:B------:R-:W-:Y:S05]  /*2f20*/  BRA.U UP0, `(.L_x_56) ;  /* 0x0000000500487547 */ /* 0x000fea000b800000 */
[----:B------:R-:W-:Y:S01]  /*2f30*/  ISETP.GE.U32.AND P2, PT, R0, 0x2, PT ;  /* 0x000000020000780c */ /* 0x000fe20003f46070 */
[----:B------:R-:W-:Y:S01]  /*2f40*/  IMAD.MOV.U32 R12, RZ, RZ, 0x1 ;  /* 0x00000001ff0c7424 */ /* 0x000fe200078e00ff */
[----:B------:R-:W-:Y:S02]  /*2f50*/  CS2R R10, SRZ ;  /* 0x00000000000a7805 */ /* 0x000fe4000001ff00 */
[----:B------:R-:W-:Y:S01]  /*2f60*/  CS2R R8, SRZ ;  /* 0x0000000000087805 */ /* 0x000fe2000001ff00 */
[----:B------:R-:W-:Y:S01]  /*2f70*/  UMOV UR6, 0x400 ;  /* 0x0000040000067882 */ /* 0x000fe20000000000 */
[----:B------:R-:W-:Y:S01]  /*2f80*/  UMOV UR5, URZ ;  /* 0x000000ff00057c82 */ /* 0x000fe20008000000 */
[----:B------:R-:W-:-:S12]  /*2f90*/  ULEA UR6, UR47, UR6, 0x18 ;  /* 0x000000062f067291 */ /* 0x000fd8000f8ec0ff */
.L_x_60:
[----:B------:R-:W-:Y:S02]  /*2fa0*/  LEA R2, R8, UR6, 0x3 ;  /* 0x0000000608027c11 */ /* 0x000fe4000f8e18ff */
[----:B------:R-:W-:-:S03]  /*2fb0*/  SHF.L.U32 R5, R9, 0x1f, RZ ;  /* 0x0000001f09057819 */ /* 0x000fc600000006ff */
[----:B------:R-:W-:Y:S01]  /*2fc0*/  VIADD R4, R2, 0x180 ;  /* 0x0000018002047836 */ /* 0x000fe20000000000 */
[----:B------:R-:W1:Y:S02]  /*2fd0*/  SYNCS.PHASECHK.TRANS64.TRYWAIT P0, [R2+URZ+0x170], R5 ;  /* 0x00017005020075a7 */ /* 0x000e6400080011ff */
[----:B-1----:R-:W-:Y:S05]  /*2fe0*/  @!P0 BRA `(.L_x_57) ;  /* 0x0000006c00908947 */ /* 0x002fea0003800000 */
.L_x_173:
[----:B------:R-:W-:Y:S01]  /*2ff0*/  ULEA UR4, UR5, UR6, 0x3 ;  /* 0x0000000605047291 */ /* 0x000fe2000f8e18ff */
[----:B------:R-:W-:Y:S02]  /*3000*/  PRMT R4, RZ, 0x654, R4 ;  /* 0x00000654ff047816 */ /* 0x000fe40000000004 */
[----:B-1----:R-:W-:Y:S01]  /*3010*/  SHF.L.U32 R5, R12, 0x1f, RZ ;  /* 0x0000001f0c057819 */ /* 0x002fe200000006ff */
[----:B------:R-:W-:Y:S01]  /*3020*/  UIADD3 UR7, UPT, UPT, UR4, 0x110, URZ ;  /* 0x0000011004077890 */ /* 0x000fe2000fffe0ff */
[----:B------:R1:W-:Y:S05]  /*3030*/  SYNCS.ARRIVE.TRANS64.RED.A1T0 RZ, [R4+URZ], RZ ;  /* 0x000000ff04ff79a7 */ /* 0x0003ea00081004ff */
[----:B------:R-:W-:Y:S01]  /*3040*/  IMAD.U32 R7, RZ, RZ, UR7 ;  /* 0x00000007ff077e24 */ /* 0x000fe2000f8e00ff */
[----:B------:R-:W2:Y:S04]  /*3050*/  SYNCS.PHASECHK.TRANS64.TRYWAIT P0, [UR4+0x120], R5 ;  /* 0x00012005ff0075a7 */ /* 0x000ea80008001104 */
[----:B------:R-:W-:Y:S01]  /*3060*/  PRMT R6, R0, 0x654, R7 ;  /* 0x0000065400067816 */ /* 0x000fe20000000007 */
[----:B-1----:R-:W-:Y:S01]  /*3070*/  @!P2 IMAD.MOV.U32 R4, RZ, RZ, 0x10 ;  /* 0x00000010ff04a424 */ /* 0x002fe200078e00ff */
[----:B--2---:R-:W-:Y:S06]  /*3080*/  @!P0 BRA `(.L_x_58) ;  /* 0x0000006c007c8947 */ /* 0x004fec0003800000 */
.L_x_175:
[----:B------:R-:W-:Y:S01]  /*3090*/  ULEA UR8, UR5, UR6, 0x4 ;  /* 0x0000000605087291 */ /* 0x000fe2000f8e20ff */
[----:B------:R-:W-:Y:S01]  /*30a0*/  SEL R3, R6, R3, !P2 ;  /* 0x0000000306037207 */ /* 0x000fe20005000000 */
[----:B------:R-:W-:Y:S01]  /*30b0*/  UIADD3 UR9, UPT, UPT, UR4, 0x110, URZ ;  /* 0x0000011004097890 */ /* 0x000fe2000fffe0ff */
[----:B-1----:R-:W-:Y:S01]  /*30c0*/  LEA R2, R11, UR6, 0x3 ;  /* 0x000000060b027c11 */ /* 0x002fe2000f8e18ff */
[----:B------:R-:W-:Y:S01]  /*30d0*/  UIADD3 UR8, UPT, UPT, UR8, 0x1a0, URZ ;  /* 0x000001a008087890 */ /* 0x000fe2000fffe0ff */
[----:B------:R-:W-:Y:S01]  /*30e0*/  SHF.L.U32 R5, R10, 0x1f, RZ ;  /* 0x0000001f0a057819 */ /* 0x000fe200000006ff */
[----:B------:R1:W-:Y:S01]  /*30f0*/  @!P2 SYNCS.ARRIVE.TRANS64.RED RZ, [R3+URZ], R4 ;  /* 0x0000000403ffa9a7 */ /* 0x0003e200080004ff */
[----:B------:R-:W-:Y:S01]  /*3100*/  UIADD3 UR4, UPT, UPT, UR5, 0x1, URZ ;  /* 0x0000000105047890 */ /* 0x000fe2000fffe0ff */
[----:B------:R-:W-:-:S03]  /*3110*/  VIADD R8, R8, 0x1 ;  /* 0x0000000108087836 */ /* 0x000fc60000000000 */
[----:B------:R-:W-:Y:S02]  /*3120*/  UISETP.NE.AND UP0, UPT, UR4, 0x2, UPT ;  /* 0x000000020400788c */ /* 0x000fe4000bf05270 */
[----:B------:R-:W-:Y:S06]  /*3130*/  UGETNEXTWORKID.BROADCAST [UR8], [UR9] ;  /* 0x00000000080073ca */ /* 0x000fec0008000100 */
[----:B------:R-:W-:Y:S01]  /*3140*/  USEL UR7, URZ, 0x1, UP0 ;  /* 0x00000001ff077887 */ /* 0x000fe20008000000 */
[----:B------:R-:W-:Y:S01]  /*3150*/  ISETP.NE.AND P0, PT, R8, 0x2, PT ;  /* 0x000000020800780c */ /* 0x000fe20003f05270 */
[----:B------:R-:W-:Y:S01]  /*3160*/  USEL UR5, UR4, URZ, UP0 ;  /* 0x000000ff04057287 */ /* 0x000fe20008000000 */
[----:B------:R-:W2:Y:S03]  /*3170*/  SYNCS.PHASECHK.TRANS64.TRYWAIT P1, [R2+URZ+0x110], R5 ;  /* 0x00011005020075a7 */ /* 0x000ea600080211ff */
[----:B------:R-:W-:Y:S01]  /*3180*/  LOP3.LUT R12, R12, UR7, RZ, 0x3c, !PT ;  /* 0x000000070c0c7c12 */ /* 0x000fe2000f8e3cff */
[----:B-12---:R-:W-:Y:S07]  /*3190*/  @!P1 BRA `(.L_x_59) ;  /* 0x0000006c00509947 */ /* 0x006fee0003800000 */
.L_x_176:
[C---:B------:R-:W-:Y:S01]  /*31a0*/  LEA R4, R11.reuse, UR6, 0x4 ;  /* 0x000000060b047c11 */ /* 0x040fe2000f8e20ff */
[----:B-1----:R-:W-:Y:S01]  /*31b0*/  VIADD R2, R2, 0x120 ;  /* 0x0000012002027836 */ /* 0x002fe20000000000 */
[----:B------:R-:W-:Y:S01]  /*31c0*/  SEL R8, R8, RZ, P0 ;  /* 0x000000ff08087207 */ /* 0x000fe20000000000 */
[----:B------:R-:W-:-:S03]  /*31d0*/  VIADD R11, R11, 0x1 ;  /* 0x000000010b0b7836 */ /* 0x000fc60000000000 */
[----:B------:R-:W1:Y:S01]  /*31e0*/  LDS.128 R4, [R4+0x1a0] ;  /* 0x0001a00004047984 */ /* 0x000e620000000c00 */
[----:B------:R-:W-:Y:S02]  /*31f0*/  PRMT R2, RZ, 0x654, R2 ;  /* 0x00000654ff027816 */ /* 0x000fe40000000002 */
[C---:B------:R-:W-:Y:S01]  /*3200*/  ISETP.NE.AND P1, PT, R11.reuse, 0x2, PT ;  /* 0x000000020b00780c */ /* 0x040fe20003f25270 */
[----:B------:R-:W-:Y:S01]  /*3210*/  @!PT LDS RZ, [RZ] ;  /* 0x00000000fffff984 */ /* 0x000fe20000000800 */
[----:B------:R-:W-:Y:S01]  /*3220*/  @!PT LDS RZ, [RZ] ;  /* 0x00000000fffff984 */ /* 0x000fe20000000800 */
[----:B------:R-:W-:Y:S01]  /*3230*/  @!PT LDS RZ, [RZ] ;  /* 0x00000000fffff984 */ /* 0x000fe20000000800 */
[----:B------:R-:W-:Y:S01]  /*3240*/  @!PT LDS RZ, [RZ] ;  /* 0x00000000fffff984 */ /* 0x000fe20000000800 */
[----:B------:R2:W-:Y:S06]  /*3250*/  MEMBAR.ALL.CTA ;  /* 0x0000000000007992 */ /* 0x0005ec0000008000 */
[----:B--2---:R-:W2:Y:S01]  /*3260*/  FENCE.VIEW.ASYNC.S ;  /* 0x00000000000073c6 */ /* 0x004ea20000000000 */
[----:B------:R-:W-:Y:S01]  /*3270*/  SEL R11, R11, RZ, P1 ;  /* 0x000000ff0b0b7207 */ /* 0x000fe20000800000 */
[----:B--2---:R2:W-:Y:S01]  /*3280*/  SYNCS.ARRIVE.TRANS64.RED.A1T0 RZ, [R2+URZ], RZ ;  /* 0x000000ff02ff79a7 */ /* 0x0045e200081004ff */
[----:B-1----:R-:W-:-:S02]  /*3290*/  LOP3.LUT P3, RZ, R6, 0x1, RZ, 0xc0, !PT ;  /* 0x0000000106ff7812 */ /* 0x002fc4000786c0ff */
[----:B------:R-:W-:-:S04]  /*32a0*/  SEL R5, RZ, 0x1, P1 ;  /* 0x00000001ff057807 */ /* 0x000fc80000800000 */
[----:B------:R-:W-:Y:S02]  /*32b0*/  LOP3.LUT R10, R10, R5, RZ, 0x3c, !PT ;  /* 0x000000050a0a7212 */ /* 0x000fe400078e3cff */
[----:B--2---:R-:W-:-:S04]  /*32c0*/  SEL R2, RZ, 0x1, P0 ;  /* 0x00000001ff027807 */ /* 0x004fc80000000000 */
[----:B------:R-:W-:Y:S01]  /*32d0*/  LOP3.LUT R9, R9, R2, RZ, 0x3c, !PT ;  /* 0x0000000209097212 */ /* 0x000fe200078e3cff */
[----:B------:R-:W-:Y:S06]  /*32e0*/  @P3 BRA `(.L_x_60) ;  /* 0xfffffffc002c3947 */ /* 0x000fec000383ffff */
[----:B------:R-:W-:Y:S01]  /*32f0*/  ULEA UR4, UR5, UR6, 0x3 ;  /* 0x0000000605047291 */ /* 0x000fe2000f8e18ff */
[----:B------:R-:W-:-:S08]  /*3300*/  SHF.L.U32 R3, R12, 0x1f, RZ ;  /* 0x0000001f0c037819 */ /* 0x000fd000000006ff */
[----:B------:R-:W1:Y:S02]  /*3310*/  SYNCS.PHASECHK.TRANS64 P0, [UR4+0x120], R3 ;  /* 0x00012003ff0075a7 */ /* 0x000e640008001004 */
[----:B-1----:R-:W-:Y:S05]  /*3320*/  @P0 BRA `(.L_x_61) ;  /* 0x0000000000080947 */ /* 0x002fea0003800000 */
[----:B------:R-:W1:Y:S02]  /*3330*/  SYNCS.PHASECHK.TRANS64.TRYWAIT P0, [UR4+0x120], R3 ;  /* 0x00012003ff0075a7 */ /* 0x000e640008001104 */
[----:B-1----:R-:W-:Y:S05]  /*3340*/  @!P0 BRA `(.L_x_62) ;  /* 0x0000006800f88947 */ /* 0x002fea0003800000 */
.L_x_61:
[----:B------:R-:W-:-:S04]  /*3350*/  UIADD3 UR7, UPT, UPT, UR5, 0x1, URZ ;  /* 0x0000000105077890 */ /* 0x000fc8000fffe0ff */
[----:B------:R-:W-:-:S04]  /*3360*/  UISETP.NE.AND UP0, UPT, UR7, 0x2, UPT ;  /* 0x000000020700788c */ /* 0x000fc8000bf05270 */
[----:B------:R-:W-:Y:S02]  /*3370*/  USEL UR8, URZ, 0x1, UP0 ;  /* 0x00000001ff087887 */ /* 0x000fe40008000000 */
[----:B------:R-:W-:-:S04]  /*3380*/  USEL UR7, UR7, URZ, UP0 ;  /* 0x000000ff07077287 */ /* 0x000fc80008000000 */
[----:B------:R-:W-:Y:S01]  /*3390*/  ULEA UR7, UR7, UR6, 0x3 ;  /* 0x0000000607077291 */ /* 0x000fe2000f8e18ff */
[----:B-1----:R-:W-:-:S04]  /*33a0*/  LOP3.LUT R3, R12, UR8, RZ, 0x3c, !PT ;  /* 0x000000080c037c12 */ /* 0x002fc8000f8e3cff */
[----:B------:R-:W-:-:S04]  /*33b0*/  SHF.L.U32 R0, R3, 0x1f, RZ ;  /* 0x0000001f03007819 */ /* 0x000fc800000006ff */
[----:B------:R-:W1:Y:S02]  /*33c0*/  SYNCS.PHASECHK.TRANS64 P0, [UR7+0x120], R0 ;  /* 0x00012000ff0075a7 */ /* 0x000e640008001007 */
[----:B-1----:R-:W-:Y:S05]  /*33d0*/  @P0 EXIT ;  /* 0x000000000000094d */ /* 0x002fea0003800000 */
[----:B------:R-:W-:Y:S02]  /*33e0*/  SHF.L.U32 R3, R3, 0x1f, RZ ;  /* 0x0000001f03037819 */ /* 0x000fe400000006ff */
[----:B------:R-:W-:-:S07]  /*33f0*/  MOV R0, UR7 ;  /* 0x0000000700007c02 */ /* 0x000fce0008000f00 */
.L_x_63:
[----:B-1----:R1:W2:Y:S02]  /*3400*/  SYNCS.PHASECHK.TRANS64.TRYWAIT P0, [R0+URZ+0x120], R3 ;  /* 0x00012003000075a7 */ /* 0x0022a400080011ff */
[----:B--2---:R-:W-:Y:S05]  /*3410*/  @!P0 NANOSLEEP.SYNCS 0x989680 ;  /* 0x009896800000895d */ /* 0x004fea0003900000 */
[----:B------:R-:W2:Y:S02]  /*3420*/  @!P0 SYNCS.PHASECHK.TRANS64 P0, [R0+URZ+0x120], R3 ;  /* 0x00012003000085a7 */ /* 0x000ea400080010ff */
[----:B--2---:R-:W-:Y:S05]  /*3430*/  @P0 EXIT ;  /* 0x000000000000094d */ /* 0x004fea0003800000 */
[----:B------:R-:W-:Y:S05]  /*3440*/  BRA `(.L_x_63) ;  /* 0xfffffffc00ec7947 */ /* 0x000fea000383ffff */
.L_x_56:
[----:B------:R-:W-:Y:S05]  /*3450*/  BRA.U UP4, `(.L_x_64) ;  /* 0x0000000d04847547 */ /* 0x000fea000b800000 */
[----:B------:R-:W-:Y:S01]  /*3460*/  UMOV UR4, 0x40 ;  /* 0x0000004000047882 */ /* 0x000fe20000000000 */
[----:B------:R-:W-:Y:S01]  /*3470*/  NOP ;  /* 0x0000000000007918 */ /* 0x000fe20000000000 */
[----:B------:R-:W-:Y:S01]  /*3480*/  ULEA UR5, UR47, UR4, 0x18 ;  /* 0x000000042f057291 */ /* 0x000fe2000f8ec0ff */
[----:B------:R-:W-:Y:S02]  /*3490*/  UMOV UR6, 0x400 ;  /* 0x0000040000067882 */ /* 0x000fe40000000000 */
[----:B------:R-:W-:-:S06]  /*34a0*/  ULEA UR6, UR47, UR6, 0x18 ;  /* 0x000000062f067291 */ /* 0x000fcc000f8ec0ff */
[----:B------:R-:W1:Y:S02]  /*34b0*/  LDS.U8 R0, [UR5+0x1c] ;  /* 0x00001c05ff007984 */ /* 0x000e640008000000 */
[----:B-1----:R-:W-:-:S13]  /*34c0*/  ISETP.NE.AND P0, PT, R0, RZ, PT ;  /* 0x000000ff0000720c */ /* 0x002fda0003f05270 */
[----:B------:R-:W-:Y:S05]  /*34d0*/  @P0 BRA `(.L_x_65) ;  /* 0x0000000000580947 */ /* 0x000fea0003800000 */
[----:B------:R-:W-:-:S13]  /*34e0*/  ELECT P0, URZ, PT ;  /* 0x0000000000ff782f */ /* 0x000fda0003800000 */
[----:B------:R-:W-:Y:S05]  /*34f0*/  @!P0 BRA `(.L_x_66) ;  /* 0x0000000000608947 */ /* 0x000fea0003800000 */
[----:B------:R-:W-:Y:S01]  /*3500*/  UMOV UR4, 0x10 ;  /* 0x0000001000047882 */ /* 0x000fe20000000000 */
[----:B------:R-:W-:Y:S01]  /*3510*/  HFMA2 R0, -RZ, RZ, 0, 5.9604644775390625e-08 ;  /* 0x00000001ff007431 */ /* 0x000fe200000001ff */
[----:B------:R-:W-:-:S03]  /*3520*/  MOV R3, 0xffff ;  /* 0x0000ffff00037802 */ /* 0x000fc60000000f00 */
[----:B------:R-:W-:Y:S04]  /*3530*/  DEPBAR.LE SB1, 0x36 ;  /* 0x00009d800000791a */ /* 0x000fe80000000000 */
[----:B------:R-:W1:Y:S02]  /*3540*/  UTCATOMSWS.FIND_AND_SET.ALIGN UP0, UR4, UR4 ;  /* 0x00000004000475e3 */ /* 0x000e640008000800 */
[----:B-1----:R-:W-:Y:S01]  /*3550*/  MOV R4, UR4 ;  /* 0x0000000400047c02 */ /* 0x002fe20008000f00 */
[----:B------:R-:W-:Y:S06]  /*3560*/  BRA.U UP0, `(.L_x_67) ;  /* 0x0000000100187547 */ /* 0x000fec000b800000 */
.L_x_68:
[----:B------:R-:W-:Y:S05]  /*3570*/  NANOSLEEP 0x64 ;  /* 0x000000640000795d */ /* 0x000fea0003800000 */
[----:B------:R-:W-:-:S05]  /*3580*/  UMOV UR4, 0x10 ;  /* 0x0000001000047882 */ /* 0x000fca0000000000 */
[----:B------:R-:W-:Y:S04]  /*3590*/  DEPBAR.LE SB1, 0x36 ;  /* 0x00009d800000791a */ /* 0x000fe80000000000 */
[----:B------:R-:W1:Y:S02]  /*35a0*/  UTCATOMSWS.FIND_AND_SET.ALIGN UP0, UR4, UR4 ;  /* 0x00000004000475e3 */ /* 0x000e640008000800 */
[----:B-1----:R-:W-:Y:S01]  /*35b0*/  MOV R4, UR4 ;  /* 0x0000000400047c02 */ /* 0x002fe20008000f00 */
[----:B------:R-:W-:Y:S05]  /*35c0*/  BRA.U !UP0, `(.L_x_68) ;  /* 0xfffffffd08e87547 */ /* 0x000fea000b83ffff */
.L_x_67:
[-C--:B------:R-:W-:Y:S02]  /*35d0*/  SHF.L.U32 R3, R3, R4.reuse, RZ ;  /* 0x0000000403037219 */ /* 0x080fe400000006ff */
[----:B------:R-:W-:Y:S01]  /*35e0*/  SHF.L.U32 R0, R0, R4, RZ ;  /* 0x0000000400007219 */ /* 0x000fe200000006ff */
[----:B------:R-:W-:Y:S02]  /*35f0*/  IMAD.SHL.U32 R4, R4, 0x20, RZ ;  /* 0x0000002004047824 */ /* 0x000fe400078e00ff */
[----:B------:R1:W-:Y:S04]  /*3600*/  ATOMS.OR RZ, [UR5+0x14], R3 ;  /* 0x00001403ffff798c */ /* 0x0003e8000b000005 */
[----:B------:R1:W-:Y:S04]  /*3610*/  ATOMS.OR RZ, [UR5+0x18], R0 ;  /* 0x00001800ffff798c */ /* 0x0003e8000b000005 */
[----:B------:R1:W-:Y:S01]  /*3620*/  STS [UR6+0x1c0], R4 ;  /* 0x0001c004ff007988 */ /* 0x0003e20008000806 */
[----:B------:R-:W-:Y:S05]  /*3630*/  BRA `(.L_x_66) ;  /* 0x0000000000107947 */ /* 0x000fea0003800000 */
.L_x_65:
[----:B------:R-:W-:Y:S02]  /*3640*/  MOV R0, 0xffffffff ;  /* 0xffffffff00007802 */ /* 0x000fe40000000f00 */
[----:B------:R-:W-:-:S03]  /*3650*/  MOV R4, 0x3680 ;  /* 0x0000368000047802 */ /* 0x000fc60000000f00 */
[----:B------:R1:W-:Y:S04]  /*3660*/  STS [UR6+0x1c0], R0 ;  /* 0x0001c000ff007988 */ /* 0x0003e80008000806 */
[----:B-1---5:R-:W-:Y:S05]  /*3670*/  CALL.REL.NOINC `($__internal_1_$__cuda_sm10x_tcgen05_guardrail_trap_phase_invalid_during_alloc) ;  /* 0x0000007000447944 */ /* 0x022fea0003c00000 */
.L_x_66:
[----:B------:R-:W-:Y:S05]  /*3680*/  WARPSYNC.ALL ;  /* 0x0000000000007948 */ /* 0x000fea0003800000 */
[----:B------:R-:W2:Y:S01]  /*3690*/  S2UR UR4, SR_CgaCtaId ;  /* 0x00000000000479c3 */ /* 0x000ea20000008800 */
[----:B------:R-:W-:Y:S01]  /*36a0*/  UMOV UR17, 0x400 ;  /* 0x0000040000117882 */ /* 0x000fe20000000000 */
[----:B------:R-:W-:-:S06]  /*36b0*/  NOP ;  /* 0x0000000000007918 */ /* 0x000fcc0000000000 */
[----:B------:R-:W-:Y:S06]  /*36c0*/  BAR.ARV 0x6, 0xa0 ;  /* 0x0182800000007b1d */ /* 0x000fec0000002000 */
[----:B------:R-:W3:Y:S01]  /*36d0*/  LDCU UR5, c[0x0][0x38c] ;  /* 0x00007180ff0577ac */ /* 0x000ee20008000800 */
[----:B------:R-:W-:Y:S01]  /*36e0*/  LOP3.LUT R2, R2, 0xffff, RZ, 0xc0, !PT ;  /* 0x0000ffff02027812 */ /* 0x000fe200078ec0ff */
[----:B------:R-:W-:Y:S01]  /*36f0*/  IMAD.MOV.U32 R11, RZ, RZ, 0x1 ;  /* 0x00000001ff0b7424 */ /* 0x000fe200078e00ff */
[----:B------:R-:W-:Y:S01]  /*3700*/  CS2R R8, SRZ ;  /* 0x0000000000087805 */ /* 0x000fe2000001ff00 */
[----:B------:R-:W4:Y:S01]  /*3710*/  LDCU UR8, c[0x0][0x38c] ;  /* 0x00007180ff0877ac */ /* 0x000f220008000800 */
[----:B------:R-:W-:Y:S01]  /*3720*/  R2UR UR19, R2 ;  /* 0x00000000021372ca */ /* 0x000fe200000e0000 */
[----:B------:R-:W-:Y:S01]  /*3730*/  IMAD.MOV.U32 R10, RZ, RZ, RZ ;  /* 0x000000ffff0a7224 */ /* 0x000fe200078e00ff */
[----:B------:R-:W-:Y:S01]  /*3740*/  UMOV UR23, URZ ;  /* 0x000000ff00177c82 */ /* 0x000fe20008000000 */
[----:B------:R-:W-:Y:S01]  /*3750*/  UMOV UR14, URZ ;  /* 0x000000ff000e7c82 */ /* 0x000fe20008000000 */
[----:B--2---:R-:W-:Y:S01]  /*3760*/  ULEA UR17, UR4, UR17, 0x18 ;  /* 0x0000001104117291 */ /* 0x004fe2000f8ec0ff */
[----:B------:R-:W-:Y:S01]  /*3770*/  UMOV UR26, 0x0 ;  /* 0x00000000001a7882 */ /* 0x000fe20000000000 */
[----:B------:R-:W-:-:S02]  /*3780*/  UMOV UR27, 0x8200010 ;  /* 0x08200010001b7882 */ /* 0x000fc40000000000 */
[----:B------:R-:W-:Y:S02]  /*3790*/  UIADD3 UR6, UPT, UPT, UR17, 0x8400, URZ ;  /* 0x0000840011067890 */ /* 0x000fe4000fffe0ff */
[----:B------:R-:W-:Y:S02]  /*37a0*/  UIADD3 UR7, UPT, UPT, UR17, 0x20400, URZ ;  /* 0x0002040011077890 */ /* 0x000fe4000fffe0ff */
[----:B---3--:R-:W-:Y:S01]  /*37b0*/  UIADD3 UR5, UPT, UPT, UR5, 0x1f, URZ ;  /* 0x0000001f05057890 */ /* 0x008fe2000fffe0ff */
[----:B-1----:R-:W1:Y:S01]  /*37c0*/  LDS R0, [UR17+0x1c0] ;  /* 0x0001c011ff007984 */ /* 0x002e620008000800 */
[----:B------:R-:W-:Y:S02]  /*37d0*/  USHF.R.U32.HI UR6, URZ, 0x4, UR6 ;  /* 0x00000004ff067899 */ /* 0x000fe40008011606 */
[----:B------:R-:W-:Y:S02]  /*37e0*/  USHF.R.S32.HI UR4, URZ, 0x1f, UR5 ;  /* 0x0000001fff047899 */ /* 0x000fe40008011405 */
[----:B------:R-:W-:-:S02]  /*37f0*/  ULOP3.LUT UR6, UR6, 0x3fff, URZ, 0xc0, !UPT ;  /* 0x00003fff06067892 */ /* 0x000fc4000f8ec0ff */
[----:B------:R-:W-:Y:S02]  /*3800*/  ULEA.HI UR4, UR4, UR5, URZ, 0x5 ;  /* 0x0000000504047291 */ /* 0x000fe4000f8f28ff */
[----:B------:R-:W-:Y:S02]  /*3810*/  USHF.R.U32.HI UR5, URZ, 0x4, UR7 ;  /* 0x00000004ff057899 */ /* 0x000fe40008011607 */
[----:B------:R-:W-:Y:S02]  /*3820*/  USHF.R.S32.HI UR28, URZ, 0x5, UR4 ;  /* 0x00000005ff1c7899 */ /* 0x000fe40008011404 */
[----:B------:R-:W-:Y:S02]  /*3830*/  ULOP3.LUT UR5, UR5, 0x3fff, URZ, 0xc0, !UPT ;  /* 0x00003fff05057892 */ /* 0x000fe4000f8ec0ff */
[----:B------:R-:W-:Y:S02]  /*3840*/  UISETP.LT.AND UP0, UPT, UR28, 0x1, UPT ;  /* 0x000000011c00788c */ /* 0x000fe4000bf01270 */
[----:B------:R-:W-:-:S02]  /*3850*/  ULOP3.LUT UR20, UR6, 0x10000, URZ, 0xfc, !UPT ;  /* 0x0001000006147892 */ /* 0x000fc4000f8efcff */
[----:B------:R-:W-:Y:S02]  /*3860*/  USEL UR29, UR28, 0x1, !UP0 ;  /* 0x000000011c1d7887 */ /* 0x000fe4000c000000 */
[----:B------:R-:W-:Y:S02]  /*3870*/  ULOP3.LUT UR21, UR5, 0x10000, URZ, 0xfc, !UPT ;  /* 0x0001000005157892 */ /* 0x000fe4000f8efcff */
[----:B------:R-:W-:Y:S02]  /*3880*/  UIADD3 UR29, UPT, UPT, -UR29, URZ, URZ ;  /* 0x000000ff1d1d7290 */ /* 0x000fe4000fffe1ff */
[----:B----4-:R-:W-:Y:S01]  /*3890*/  UISETP.GE.AND UP4, UPT, UR8, 0x1, UPT ;  /* 0x000000010800788c */ /* 0x010fe2000bf86270 */
[----:B------:R-:W-:Y:S01]  /*38a0*/  UMOV UR24, 0x0 ;  /* 0x0000000000187882 */ /* 0x000fe20000000000 */
[----:B------:R-:W-:Y:S01]  /*38b0*/  UMOV UR25, 0x8200010 ;  /* 0x0820001000197882 */ /* 0x000fe20000000000 */
[----:B-1----:R-:W-:-:S15]  /*38c0*/  R2UR UR30, R0 ;  /* 0x00000000001e72ca */ /* 0x002fde00000e0000 */
.L_x_75:
[----:B------:R-:W-:Y:S02]  /*38d0*/  LEA R0, R10, UR17, 0x3 ;  /* 0x000000110a007c11 */ /* 0x000fe4000f8e18ff */
[----:B------:R-:W-:Y:S02]  /*38e0*/  SHF.L.U32 R5, R9, 0x1f, RZ ;  /* 0x0000001f09057819 */ /* 0x000fe400000006ff */
[----:B------:R-:W-:Y:S01]  /*38f0*/  PLOP3.LUT P0, PT, PT, PT, UP4, 0x80, 0x8 ;  /* 0x000000000008781c */ /* 0x000fe20003f0f048 */
[----:B------:R-:W-:Y:S01]  /*3900*/  VIADD R3, R0, 0x120 ;  /* 0x0000012000037836 */ /* 0x000fe20000000000 */
[----:B-1----:R-:W1:Y:S02]  /*3910*/  SYNCS.PHASECHK.TRANS64.TRYWAIT P1, [R0+URZ+0x110], R5 ;  /* 0x00011005000075a7 */ /* 0x002e6400080211ff */
[----:B-1-3--:R-:W-:Y:S09]  /*3920*/  @!P1 BRA `(.L_x_69) ;  /* 0x0000006400989947 */ /* 0x00aff20003800000 */
.L_x_178:
[----:B------:R-:W-:Y:S01]  /*3930*/  LEA R4, R10, UR17, 0x4 ;  /* 0x000000110a047c11 */ /* 0x000fe2000f8e20ff */
[----:B------:R-:W-:Y:S01]  /*3940*/  @UP4 ULEA UR4, UR14, UR17, 0x3 ;  /* 0x000000110e044291 */ /* 0x000fe2000f8e18ff */
[----:B------:R-:W-:Y:S01]  /*3950*/  PLOP3.LUT P2, PT, PT, PT, PT, 0x80, 0x8 ;  /* 0x000000000008781c */ /* 0x000fe20003f4f070 */
[----:B------:R-:W-:Y:S01]  /*3960*/  ULEA UR22, UR23, UR17, 0x3 ;  /* 0x0000001117167291 */ /* 0x000fe2000f8e18ff */
[----:B------:R-:W-:Y:S01]  /*3970*/  PRMT R3, RZ, 0x654, R3 ;  /* 0x00000654ff037816 */ /* 0x000fe20000000003 */
[----:B------:R-:W-:Y:S01]  /*3980*/  ULEA UR18, UR23, UR30, 0x7 ;  /* 0x0000001e17127291 */ /* 0x000fe2000f8e38ff */
[----:B-1----:R-:W1:Y:S01]  /*3990*/  LDS.128 R4, [R4+0x1a0] ;  /* 0x0001a00004047984 */ /* 0x002e620000000c00 */
[----:B------:R-:W-:Y:S02]  /*39a0*/  @P0 SHF.L.U32 R2, R8, 0x1f, RZ ;  /* 0x0000001f08020819 */ /* 0x000fe400000006ff */
[----:B------:R-:W-:Y:S01]  /*39b0*/  SHF.L.U32 R0, R11, 0x1f, RZ ;  /* 0x0000001f0b007819 */ /* 0x000fe200000006ff */
[----:B------:R-:W-:Y:S01]  /*39c0*/  @!PT LDS RZ, [RZ] ;  /* 0x00000000fffff984 */ /* 0x000fe20000000800 */
[----:B------:R-:W-:Y:S01]  /*39d0*/  @!PT LDS RZ, [RZ] ;  /* 0x00000000fffff984 */ /* 0x000fe20000000800 */
[----:B------:R-:W-:Y:S01]  /*39e0*/  @!PT LDS RZ, [RZ] ;  /* 0x00000000fffff984 */ /* 0x000fe20000000800 */
[----:B------:R-:W-:Y:S01]  /*39f0*/  @!PT LDS RZ, [RZ] ;  /* 0x00000000fffff984 */ /* 0x000fe20000000800 */
[----:B------:R2:W-:Y:S06]  /*3a00*/  MEMBAR.ALL.CTA ;  /* 0x0000000000007992 */ /* 0x0005ec0000008000 */
[----:B--2---:R-:W2:Y:S02]  /*3a10*/  FENCE.VIEW.ASYNC.S ;  /* 0x00000000000073c6 */ /* 0x004ea40000000000 */
[----:B--2---:R2:W-:Y:S01]  /*3a20*/  SYNCS.ARRIVE.TRANS64.RED.A1T0 RZ, [R3+URZ], RZ ;  /* 0x000000ff03ff79a7 */ /* 0x0045e200081004ff */
[----:B------:R2:W3:Y:S01]  /*3a30*/  @P0 SYNCS.PHASECHK.TRANS64.TRYWAIT P2, [UR4], R2 ;  /* 0x00000002ff0005a7 */ /* 0x0004e20008041104 */
[----:B-1----:R-:W-:Y:S01]  /*3a40*/  LOP3.LUT P1, RZ, R6, 0x1, RZ, 0xc0, !PT ;  /* 0x0000000106ff7812 */ /* 0x002fe2000782c0ff */
[----:B------:R-:W1:Y:S02]  /*3a50*/  SYNCS.PHASECHK.TRANS64.TRYWAIT P0, [UR22+0x150], R0 ;  /* 0x00015000ff0075a7 */ /* 0x000e640008001116 */
[----:B-123--:R-:W-:Y:S10]  /*3a60*/  @!P0 BRA `(.L_x_70) ;  /* 0x00000064005c8947 */ /* 0x00eff40003800000 */
.L_x_180:
[----:B------:R-:W-:Y:S01]  /*3a70*/  IADD3 R10, PT, PT, R10, 0x1, RZ ;  /* 0x000000010a0a7810 */ /* 0x000fe20007ffe0ff */
[----:B------:R-:W-:Y:S06]  /*3a80*/  BRA.U !UP4, `(.L_x_71) ;  /* 0x000000010c987547 */ /* 0x000fec000b800000 */
[----:B------:R-:W-:Y:S01]  /*3a90*/  UPLOP3.LUT UP2, UPT, UPT, UPT, UPT, 0x40, 0x4 ;  /* 0x000000000004789c */ /* 0x000fe20003f4e870 */
[----:B------:R-:W-:Y:S01]  /*3aa0*/  UMOV UR16, UR29 ;  /* 0x0000001d00107c82 */ /* 0x000fe20008000000 */
[----:B------:R-:W-:Y:S01]  /*3ab0*/  UMOV UR15, UR28 ;  /* 0x0000001c000f7c82 */ /* 0x000fe20008000000 */
[----:B------:R-:W-:-:S08]  /*3ac0*/  UMOV UR6, UR14 ;  /* 0x0000000e00067c82 */ /* 0x000fd00008000000 */
.L_x_74:
[----:B------:R-:W-:Y:S02]  /*3ad0*/  UIADD3 UR16, UPT, UPT, UR16, 0x1, URZ ;  /* 0x0000000110107890 */ /* 0x000fe4000fffe0ff */
[----:B--2---:R-:W-:Y:S02]  /*3ae0*/  ULEA UR5, UR6, UR17, 0x3 ;  /* 0x0000001106057291 */ /* 0x004fe4000f8e18ff */
[----:B------:R-:W-:Y:S01]  /*3af0*/  UISETP.NE.AND UP3, UPT, UR16, URZ, UPT ;  /* 0x000000ff1000728c */ /* 0x000fe2000bf65270 */
[----:B---3--:R-:W-:Y:S10]  /*3b00*/  @P2 BRA `(.L_x_72) ;  /* 0x00000000000c2947 */ /* 0x008ff40003800000 */
[----:B-1----:R-:W-:Y:S04]  /*3b10*/  SHF.L.U32 R3, R8, 0x1f, RZ ;  /* 0x0000001f08037819 */ /* 0x002fe800000006ff */
[----:B------:R-:W1:Y:S02]  /*3b20*/  SYNCS.PHASECHK.TRANS64.TRYWAIT P0, [UR5], R3 ;  /* 0x00000003ff0075a7 */ /* 0x000e640008001105 */
[----:B-1----:R-:W-:Y:S05]  /*3b30*/  @!P0 BRA `(.L_x_73) ;  /* 0x0000006400408947 */ /* 0x002fea0003800000 */
.L_x_72:
[----:B------:R-:W-:Y:S01]  /*3b40*/  UISETP.NE.AND UP0, UPT, UR15, 0x1, UPT ;  /* 0x000000010f00788c */ /* 0x000fe2000bf05270 */
[----:B------:R-:W-:Y:S01]  /*3b50*/  PLOP3.LUT P2, PT, PT, PT, PT, 0x80, 0x8 ;  /* 0x000000000008781c */ /* 0x000fe20003f4f070 */
[----:B------:R-:W-:Y:S02]  /*3b60*/  UIADD3 UR4, UPT, UPT, UR6, 0x1, URZ ;  /* 0x0000000106047890 */ /* 0x000fe4000fffe0ff */
[----:B------:R-:W-:Y:S02]  /*3b70*/  ULEA UR12, UR6, UR21, 0x9 ;  /* 0x00000015060c7291 */ /* 0x000fe4000f8e48ff */
[----:B------:R-:W-:Y:S01]  /*3b80*/  UISETP.NE.AND UP1, UPT, UR4, 0xc, UPT ;  /* 0x0000000c0400788c */ /* 0x000fe2000bf25270 */
[----:B------:R-:W-:Y:S01]  /*3b90*/  PLOP3.LUT P0, PT, PT, PT, UP0, 0x80, 0x8 ;  /* 0x000000000008781c */ /* 0x000fe20003f0f008 */
[----:B------:R-:W-:Y:S02]  /*3ba0*/  UIADD3 UR10, UPT, UPT, UR12, 0x2, URZ ;  /* 0x000000020c0a7890 */ /* 0x000fe4000fffe0ff */
[----:B------:R-:W-:Y:S02]  /*3bb0*/  USEL UR7, URZ, 0x1, UP1 ;  /* 0x00000001ff077887 */ /* 0x000fe40008800000 */
[----:B------:R-:W-:Y:S02]  /*3bc0*/  USEL UR14, UR4, URZ, UP1 ;  /* 0x000000ff040e7287 */ /* 0x000fe40008800000 */
[----:B------:R-:W-:Y:S02]  /*3bd0*/  UIADD3 UR15, UPT, UPT, UR15, -0x1, URZ ;  /* 0xffffffff0f0f7890 */ /* 0x000fe4000fffe0ff */
[----:B------:R-:W-:Y:S01]  /*3be0*/  @UP0 ULEA UR4, UR14, UR17, 0x3 ;  /* 0x000000110e040291 */ /* 0x000fe2000f8e18ff */
[----:B------:R-:W-:Y:S01]  /*3bf0*/  LOP3.LUT R8, R8, UR7, RZ, 0x3c, !PT ;  /* 0x0000000708087c12 */ /* 0x000fe2000f8e3cff */
[----:B------:R-:W-:Y:S01]  /*3c00*/  UIADD3 UR7, UPT, UPT, UR5, 0x60, URZ ;  /* 0x0000006005077890 */ /* 0x000fe2000fffe0ff */
[----:B------:R-:W-:Y:S02]  /*3c10*/  UMOV UR13, 0x80004020 ;  /* 0x80004020000d7882 */ /* 0x000fe40000000000 */
[----:B-1----:R-:W-:Y:S01]  /*3c20*/  @P0 SHF.L.U32 R0, R8, 0x1f, RZ ;  /* 0x0000001f08000819 */ /* 0x002fe200000006ff */
[----:B------:R-:W-:Y:S01]  /*3c30*/  UMOV UR5, 0x80004020 ;  /* 0x8000402000057882 */ /* 0x000fe20000000000 */
[----:B------:R-:W-:Y:S01]  /*3c40*/  UMOV UR11, 0x80004020 ;  /* 0x80004020000b7882 */ /* 0x000fe20000000000 */
[----:B------:R-:W-:Y:S01]  /*3c50*/  UMOV UR9, 0x80004020 ;  /* 0x8000402000097882 */ /* 0x000fe20000000000 */
[----:B------:R2:W3:Y:S01]  /*3c60*/  @P0 SYNCS.PHASECHK.TRANS64.TRYWAIT P2, [UR4], R0 ;  /* 0x00000000ff0005a7 */ /* 0x0004e20008041104 */
[----:B------:R-:W-:Y:S03]  /*3c70*/  ULEA UR4, UR6, UR20, 0x9 ;  /* 0x0000001406047291 */ /* 0x000fe6000f8e48ff */
[----:B------:R-:W-:Y:S01]  /*3c80*/  UMOV UR6, UR14 ;  /* 0x0000000e00067c82 */ /* 0x000fe20008000000 */
[----:B------:R-:W-:Y:S05]  /*3c90*/  UIADD3 UR8, UPT, UPT, UR4, 0x2, URZ ;  /* 0x0000000204087890 */ /* 0x000fea000fffe0ff */
[----:B------:R2:W-:Y:S01]  /*3ca0*/  UTCHMMA gdesc[UR4], gdesc[UR12], tmem[UR18], tmem[UR26], idesc[UR27], UP2 ;  /* 0x00ff1a0c040075ea */ /* 0x0005e20009000012 */
[----:B------:R-:W-:Y:S03]  /*3cb0*/  UPLOP3.LUT UP2, UPT, UPT, UPT, UPT, 0x80, 0x8 ;  /* 0x000000000008789c */ /* 0x000fe60003f4f070 */
[----:B------:R2:W-:Y:S01]  /*3cc0*/  UTCHMMA gdesc[UR8], gdesc[UR10], tmem[UR18], tmem[UR24], idesc[UR25], UPT ;  /* 0x00ff180a080075ea */ /* 0x0005e2000b800012 */
[----:B------:R2:W-:Y:S01]  /*3cd0*/  UTCBAR.MULTICAST [UR7], URZ, UR19 ;  /* 0x000000ff070073e9 */ /* 0x0005e20008000813 */
[----:B------:R-:W-:Y:S06]  /*3ce0*/  BRA.U UP3, `(.L_x_74) ;  /* 0xfffffffd03787547 */ /* 0x000fec000b83ffff */
.L_x_71:
[----:B--2---:R-:W-:Y:S01]  /*3cf0*/  UIADD3 UR4, UPT, UPT, UR23, 0x1, URZ ;  /* 0x0000000117047890 */ /* 0x004fe2000fffe0ff */
[C---:B------:R-:W-:Y:S01]  /*3d00*/  ISETP.NE.AND P0, PT, R10.reuse, 0x2, PT ;  /* 0x000000020a00780c */ /* 0x040fe20003f05270 */
[----:B------:R-:W-:Y:S02]  /*3d10*/  UIADD3 UR5, UPT, UPT, UR22, 0x130, URZ ;  /* 0x0000013016057890 */ /* 0x000fe4000fffe0ff */
[----:B------:R-:W-:Y:S01]  /*3d20*/  UISETP.NE.AND UP0, UPT, UR4, 0x4, UPT ;  /* 0x000000040400788c */ /* 0x000fe2000bf05270 */
[----:B-1----:R-:W-:Y:S02]  /*3d30*/  SEL R0, RZ, 0x1, P0 ;  /* 0x00000001ff007807 */ /* 0x002fe40000000000 */
[----:B------:R-:W-:Y:S01]  /*3d40*/  SEL R10, R10, RZ, P0 ;  /* 0x000000ff0a0a7207 */ /* 0x000fe20000000000 */
[----:B------:R-:W-:Y:S01]  /*3d50*/  USEL UR6, URZ, 0x1, UP0 ;  /* 0x00000001ff067887 */ /* 0x000fe20008000000 */
[----:B------:R-:W-:Y:S01]  /*3d60*/  LOP3.LUT R9, R9, R0, RZ, 0x3c, !PT ;  /* 0x0000000009097212 */ /* 0x000fe200078e3cff */
[----:B------:R-:W-:Y:S01]  /*3d70*/  USEL UR23, UR4, URZ, UP0 ;  /* 0x000000ff04177287 */ /* 0x000fe20008000000 */
[----:B------:R1:W-:Y:S03]  /*3d80*/  UTCBAR [UR5], URZ ;  /* 0x000000ff050073e9 */ /* 0x0003e600080000ff */
[----:B------:R-:W-:Y:S01]  /*3d90*/  LOP3.LUT R11, R11, UR6, RZ, 0x3c, !PT ;  /* 0x000000060b0b7c12 */ /* 0x000fe2000f8e3cff */
[----:B------:R-:W-:Y:S07]  /*3da0*/  @P1 BRA `(.L_x_75) ;  /* 0xfffffff800c81947 */ /* 0x000fee000383ffff */
[----:B------:R-:W2:Y:S01]  /*3db0*/  S2UR UR8, SR_CgaCtaId ;  /* 0x00000000000879c3 */ /* 0x000ea20000008800 */
[----:B------:R-:W-:Y:S01]  /*3dc0*/  ELECT P0, URZ, PT ;  /* 0x0000000000ff782f */ /* 0x000fe20003800000 */
[----:B------:R-:W-:Y:S01]  /*3dd0*/  IMAD.MOV.U32 R0, RZ, RZ, 0x1 ;  /* 0x00000001ff007424 */ /* 0x000fe200078e00ff */
[----:B------:R-:W-:Y:S01]  /*3de0*/  UIADD3 UR17, UPT, UPT, UR17, 0x150, URZ ;  /* 0x0000015011117890 */ /* 0x000fe2000fffe0ff */
[----:B------:R-:W-:Y:S01]  /*3df0*/  SHF.L.U32 R3, R11, 0x1f, RZ ;  /* 0x0000001f0b037819 */ /* 0x000fe200000006ff */
[----:B------:R-:W-:-:S03]  /*3e00*/  UMOV UR4, 0x40 ;  /* 0x0000004000047882 */ /* 0x000fc60000000000 */
[----:B------:R-:W-:Y:S01]  /*3e10*/  UVIRTCOUNT.DEALLOC.SMPOOL 0x80 ;  /* 0x000000800000784c */ /* 0x000fe20000000000 */
[----:B--2---:R-:W-:Y:S02]  /*3e20*/  ULEA UR8, UR8, UR4, 0x18 ;  /* 0x0000000408087291 */ /* 0x004fe4000f8ec0ff */
[----:B------:R-:W-:-:S07]  /*3e30*/  ULEA UR4, UR23, UR17, 0x3 ;  /* 0x0000001117047291 */ /* 0x000fce000f8e18ff */
[----:B------:R2:W-:Y:S02]  /*3e40*/  @P0 STS.U8 [UR8+0x1c], R0 ;  /* 0x00001c00ff000988 */ /* 0x0005e40008000008 */
[----:B------:R-:W4:Y:S02]  /*3e50*/  SYNCS.PHASECHK.TRANS64.TRYWAIT P0, [UR4], R3 ;  /* 0x00000003ff0075a7 */ /* 0x000f240008001104 */
[----:B--2-4-:R-:W-:Y:S05]  /*3e60*/  @!P0 BRA `(.L_x_76) ;  /* 0x00000060008c8947 */ /* 0x014fea0003800000 */
.L_x_183:
[----:B------:R-:W-:-:S04]  /*3e70*/  UIADD3 UR4, UPT, UPT, UR23, 0x1, URZ ;  /* 0x0000000117047890 */ /* 0x000fc8000fffe0ff */
[----:B------:R-:W-:-:S04]  /*3e80*/  UISETP.NE.AND UP0, UPT, UR4, 0x4, UPT ;  /* 0x000000040400788c */ /* 0x000fc8000bf05270 */
[----:B------:R-:W-:Y:S02]  /*3e90*/  USEL UR6, URZ, 0x1, UP0 ;  /* 0x00000001ff067887 */ /* 0x000fe40008000000 */
[----:B------:R-:W-:-:S04]  /*3ea0*/  USEL UR4, UR4, URZ, UP0 ;  /* 0x000000ff04047287 */ /* 0x000fc80008000000 */
[----:B-1----:R-:W-:Y:S01]  /*3eb0*/  ULEA UR5, UR4, UR17, 0x3 ;  /* 0x0000001104057291 */ /* 0x002fe2000f8e18ff */
[----:B------:R-:W-:-:S04]  /*3ec0*/  LOP3.LUT R2, R11, UR6, RZ, 0x3c, !PT ;  /* 0x000000060b027c12 */ /* 0x000fc8000f8e3cff */
[----:B--2---:R-:W-:-:S04]  /*3ed0*/  SHF.L.U32 R3, R2, 0x1f, RZ ;  /* 0x0000001f02037819 */ /* 0x004fc800000006ff */
[----:B------:R-:W1:Y:S02]  /*3ee0*/  SYNCS.PHASECHK.TRANS64.TRYWAIT P0, [UR5], R3 ;  /* 0x00000003ff0075a7 */ /* 0x000e640008001105 */
[----:B-1----:R-:W-:Y:S05]  /*3ef0*/  @!P0 BRA `(.L_x_77) ;  /* 0x0000006000808947 */ /* 0x002fea0003800000 */
.L_x_185:
        /* <DEDUP_REMOVED lines=9> */
.L_x_187:
[----:B------:R-:W-:-:S04]  /*3f90*/  UIADD3 UR4, UPT, UPT, UR4, 0x1, URZ ;  /* 0x0000000104047890 */ /* 0x000fc8000fffe0ff */
[----:B------:R-:W-:-:S04]  /*3fa0*/  UISETP.NE.AND UP0, UPT, UR4, 0x4, UPT ;  /* 0x000000040400788c */ /* 0x000fc8000bf05270 */
[----:B------:R-:W-:Y:S02]  /*3fb0*/  USEL UR5, URZ, 0x1, UP0 ;  /* 0x00000001ff057887 */ /* 0x000fe40008000000 */
[----:B------:R-:W-:-:S04]  /*3fc0*/  USEL UR4, UR4, URZ, UP0 ;  /* 0x000000ff04047287 */ /* 0x000fc80008000000 */
[----:B------:R-:W-:Y:S01]  /*3fd0*/  ULEA UR4, UR4, UR17, 0x3 ;  /* 0x0000001104047291 */ /* 0x000fe2000f8e18ff */
[----:B-1----:R-:W-:-:S04]  /*3fe0*/  LOP3.LUT R3, R2, UR5, RZ, 0x3c, !PT ;  /* 0x0000000502037c12 */ /* 0x002fc8000f8e3cff */
[----:B------:R-:W-:-:S04]  /*3ff0*/  SHF.L.U32 R3, R3, 0x1f, RZ ;  /* 0x0000001f03037819 */ /* 0x000fc800000006ff */
[----:B------:R-:W1:Y:S02]  /*4000*/  SYNCS.PHASECHK.TRANS64.TRYWAIT P0, [UR4], R3 ;  /* 0x00000003ff0075a7 */ /* 0x000e640008001104 */
[----:B-1----:R-:W-:Y:S05]  /*4010*/  @!P0 BRA `(.L_x_79) ;  /* 0x0000006000688947 */ /* 0x002fea0003800000 */
.L_x_189:
[----:B------:R-:W-:Y:S01]  /*4020*/  NOP ;  /* 0x0000000000007918 */ /* 0x000fe20000000000 */
[----:B-1----:R-:W1:Y:S01]  /*4030*/  LDS R0, [UR8+0x14] ;  /* 0x00001408ff007984 */ /* 0x002e620008000800 */
[----:B------:R-:W-:Y:S01]  /*4040*/  ULOP3.LUT UR4, UR30, 0xffff, URZ, 0xc0, !UPT ;  /* 0x0000ffff1e047892 */ /* 0x000fe2000f8ec0ff */
[----:B------:R-:W-:Y:S01]  /*4050*/  UMOV UR5, 0xffff ;  /* 0x0000ffff00057882 */ /* 0x000fe20000000000 */
[----:B------:R-:W-:Y:S02]  /*4060*/  UMOV UR6, 0x1 ;  /* 0x0000000100067882 */ /* 0x000fe40000000000 */
[----:B------:R-:W-:-:S04]  /*4070*/  USHF.R.U32.HI UR4, URZ, 0x5, UR4 ;  /* 0x00000005ff047899 */ /* 0x000fc80008011604 */
[----:B------:R-:W-:Y:S02]  /*4080*/  USHF.L.U32 UR5, UR5, UR4, URZ ;  /* 0x0000000405057299 */ /* 0x000fe400080006ff */
[----:B------:R-:W-:-:S04]  /*4090*/  USHF.L.U32 UR4, UR6, UR4, URZ ;  /* 0x0000000406047299 */ /* 0x000fc800080006ff */
[----:B-1----:R-:W-:-:S04]  /*40a0*/  LOP3.LUT R0, R0, UR5, RZ, 0xc0, !PT ;  /* 0x0000000500007c12 */ /* 0x002fc8000f8ec0ff */
[----:B------:R-:W-:-:S13]  /*40b0*/  ISETP.NE.AND P0, PT, R0, UR5, PT ;  /* 0x0000000500007c0c */ /* 0x000fda000bf05270 */
[----:B------:R-:W-:Y:S05]  /*40c0*/  @P0 BRA `(.L_x_80) ;  /* 0x0000000000580947 */ /* 0x000fea0003800000 */
[----:B------:R-:W1:Y:S02]  /*40d0*/  LDS R0, [UR8+0x18] ;  /* 0x00001808ff007984 */ /* 0x000e640008000800 */
[----:B-1----:R-:W-:-:S04]  /*40e0*/  LOP3.LUT R0, R0, UR4, RZ, 0xc0, !PT ;  /* 0x0000000400007c12 */ /* 0x002fc8000f8ec0ff */
[----:B------:R-:W-:-:S13]  /*40f0*/  ISETP.NE.AND P0, PT, R0, UR4, PT ;  /* 0x0000000400007c0c */ /* 0x000fda000bf05270 */
[----:B------:R-:W-:Y:S05]  /*4100*/  @P0 BRA `(.L_x_81) ;  /* 0x00000000003c0947 */ /* 0x000fea0003800000 */
[----:B------:R-:W1:Y:S01]  /*4110*/  S2R R2, SR_LANEID ;  /* 0x0000000000027919 */ /* 0x000e620000000000 */
[----:B------:R-:W-:Y:S01]  /*4120*/  ULOP3.LUT UR5, URZ, UR5, URZ, 0x33, !UPT ;  /* 0x00000005ff057292 */ /* 0x000fe2000f8e33ff */
[----:B------:R-:W-:Y:S01]  /*4130*/  LOP3.LUT R4, RZ, UR4, RZ, 0x33, !PT ;  /* 0x00000004ff047c12 */ /* 0x000fe2000f8e33ff */
[----:B------:R-:W-:Y:S02]  /*4140*/  VOTEU.ANY UR4, UPT, PT ;  /* 0x0000000000047886 */ /* 0x000fe400038e0100 */
[----:B------:R-:W-:Y:S01]  /*4150*/  UFLO.U32 UR4, UR4 ;  /* 0x00000004000472bd */ /* 0x000fe200080e0000 */
[----:B------:R-:W2:Y:S01]  /*4160*/  REDUX UR6, R4 ;  /* 0x00000000040673c4 */ /* 0x000ea20000000000 */
[----:B------:R-:W-:-:S06]  /*4170*/  IMAD.U32 R0, RZ, RZ, UR5 ;  /* 0x00000005ff007e24 */ /* 0x000fcc000f8e00ff */
[----:B------:R4:W-:Y:S01]  /*4180*/  UTCATOMSWS.AND URZ, UR5 ;  /* 0x0000000500ff79e3 */ /* 0x0009e20008000000 */
[----:B------:R-:W3:Y:S01]  /*4190*/  REDUX UR7, R0 ;  /* 0x00000000000773c4 */ /* 0x000ee20000000000 */
[----:B-1----:R-:W-:Y:S01]  /*41a0*/  ISETP.EQ.U32.AND P0, PT, R2, UR4, PT ;  /* 0x0000000402007c0c */ /* 0x002fe2000bf02070 */
[----:B--2---:R-:W-:Y:S01]  /*41b0*/  IMAD.U32 R2, RZ, RZ, UR6 ;  /* 0x00000006ff027e24 */ /* 0x004fe2000f8e00ff */
[----:B---3--:R-:W-:-:S11]  /*41c0*/  MOV R3, UR7 ;  /* 0x0000000700037c02 */ /* 0x008fd60008000f00 */
[----:B------:R4:W-:Y:S04]  /*41d0*/  @P0 ATOMS.AND RZ, [UR8+0x14], R3 ;  /* 0x00001403ffff098c */ /* 0x0009e8000a800008 */
[----:B------:R4:W-:Y:S01]  /*41e0*/  @P0 ATOMS.AND RZ, [UR8+0x18], R2 ;  /* 0x00001802ffff098c */ /* 0x0009e2000a800008 */
[----:B------:R-:W-:Y:S05]  /*41f0*/  BRA `(.L_x_82) ;  /* 0x0000000000147947 */ /* 0x000fea0003800000 */
.L_x_81:
[----:B------:R-:W-:Y:S02]  /*4200*/  MOV R2, 0x4220 ;  /* 0x0000422000027802 */ /* 0x000fe40000000f00 */
[----:B---3-5:R-:W-:Y:S05]  /*4210*/  CALL.REL.NOINC `($__internal_0_$__cuda_sm10x_tcgen05_guardrail_trap_col_being_dealloced_not_returned_by_alloc) ;  /* 0x0000006400507944 */ /* 0x028fea0003c00000 */
[----:B------:R-:W-:Y:S05]  /*4220*/  BRA `(.L_x_82) ;  /* 0x0000000000087947 */ /* 0x000fea0003800000 */
.L_x_80:
[----:B------:R-:W-:Y:S02]  /*4230*/  MOV R2, 0x4250 ;  /* 0x0000425000027802 */ /* 0x000fe40000000f00 */
[----:B---3-5:R-:W-:Y:S05]  /*4240*/  CALL.REL.NOINC `($__internal_2_$__cuda_sm10x_tcgen05_guardrail_trap_unallocated_columns_being_dealloced) ;  /* 0x00000064005c7944 */ /* 0x028fea0003c00000 */
.L_x_82:
[----:B------:R-:W-:Y:S01]  /*4250*/  NOP ;  /* 0x0000000000007918 */ /* 0x000fe20000000000 */
[----:B----4-:R-:W-:Y:S05]  /*4260*/  EXIT ;  /* 0x000000000000794d */ /* 0x010fea0003800000 */
.L_x_64:
[----:B------:R-:W-:-:S09]  /*4270*/  UISETP.NE.OR UP0, UPT, UR17, 0x3, !UP3 ;  /* 0x000000031100788c */ /* 0x000fd2000df05670 */
[----:B------:R-:W-:Y:S05]  /*4280*/  BRA.U UP0, `(.L_x_83) ;  /* 0x0000001100547547 */ /* 0x000fea000b800000 */
[----:B------:R-:W1:Y:S01]  /*4290*/  LDCU UR31, c[0x0][0x370] ;  /* 0x00006e00ff1f77ac */ /* 0x000e620008000800 */
[----:B------:R-:W2:Y:S01]  /*42a0*/  LDC.64 R16, c[0x0][0x348] ;  /* 0x0000d200ff107b82 */ /* 0x000ea20000000a00 */
[----:B------:R-:W-:Y:S02]  /*42b0*/  HFMA2 R13, -RZ, RZ, 0, 0 ;  /* 0x00000000ff0d7431 */ /* 0x000fe400000001ff */
[----:B------:R-:W-:Y:S01]  /*42c0*/  IMAD.MOV.U32 R15, RZ, RZ, 0x1 ;  /* 0x00000001ff0f7424 */ /* 0x000fe200078e00ff */
[----:B------:R-:W1:Y:S01]  /*42d0*/  LDCU.128 UR48, c[0x0][0xb10] ;  /* 0x00016200ff3077ac */ /* 0x000e620008000c00 */
[----:B------:R-:W-:Y:S01]  /*42e0*/  IMAD.MOV.U32 R14, RZ, RZ, RZ ;  /* 0x000000ffff0e7224 */ /* 0x000fe200078e00ff */
[----:B------:R-:W-:Y:S01]  /*42f0*/  MOV R7, 0x2000 ;  /* 0x0000200000077802 */ /* 0x000fe20000000f00 */
[----:B------:R-:W3:Y:S01]  /*4300*/  LDCU UR30, c[0x0][0x374] ;  /* 0x00006e80ff1e77ac */ /* 0x000ee20008000800 */
[----:B------:R-:W4:Y:S01]  /*4310*/  LDC.64 R2, c[0x0][0x888] ;  /* 0x00022200ff027b82 */ /* 0x000f220000000a00 */
[----:B------:R-:W3:Y:S01]  /*4320*/  LDCU UR15, c[0x0][0xb0c] ;  /* 0x00016180ff0f77ac */ /* 0x000ee20008000800 */
[----:B------:R-:W2:Y:S06]  /*4330*/  LDCU UR40, c[0x0][0xb20] ;  /* 0x00016400ff2877ac */ /* 0x000eac0008000800 */
[----:B------:R-:W4:Y:S01]  /*4340*/  LDC.64 R4, c[0x0][0x890] ;  /* 0x00022400ff047b82 */ /* 0x000f220000000a00 */
[----:B------:R-:W2:Y:S01]  /*4350*/  LDCU UR4, c[0x0][0xb30] ;  /* 0x00016600ff0477ac */ /* 0x000ea20008000800 */
[----:B------:R-:W-:Y:S01]  /*4360*/  UMOV UR21, 0x400 ;  /* 0x0000040000157882 */ /* 0x000fe20000000000 */
[----:B-1----:R-:W-:-:S02]  /*4370*/  UIMAD.WIDE.U32 UR6, UR31, UR48, URZ ;  /* 0x000000301f0672a5 */ /* 0x002fc4000f8e00ff */
[----:B---3--:R-:W-:Y:S02]  /*4380*/  UIMAD.WIDE.U32 UR8, UR30, UR51, URZ ;  /* 0x000000331e0872a5 */ /* 0x008fe4000f8e00ff */
[----:B------:R-:W-:Y:S02]  /*4390*/  ULEA UR21, UR47, UR21, 0x18 ;  /* 0x000000152f157291 */ /* 0x000fe4000f8ec0ff */
[----:B------:R-:W-:Y:S02]  /*43a0*/  UPLOP3.LUT UP3, UPT, UPT, UPT, UPT, 0x40, 0x4 ;  /* 0x000000000004789c */ /* 0x000fe40003f6e870 */
[----:B------:R-:W-:Y:S01]  /*43b0*/  UIADD3 UR37, UPT, UPT, UR21, 0xd8, URZ ;  /* 0x000000d815257890 */ /* 0x000fe2000fffe0ff */
[----:B------:R-:W-:Y:S01]  /*43c0*/  UMOV UR6, UR7 ;  /* 0x0000000700067c82 */ /* 0x000fe20008000000 */
[----:B------:R-:W-:Y:S01]  /*43d0*/  UMOV UR38, UR9 ;  /* 0x0000000900267c82 */ /* 0x000fe20008000000 */
[----:B------:R-:W-:Y:S02]  /*43e0*/  UISETP.GE.AND UP0, UPT, UR42, 0x1, UPT ;  /* 0x000000012a00788c */ /* 0x000fe4000bf06270 */
[----:B------:R-:W-:Y:S01]  /*43f0*/  UISETP.NE.AND UP4, UPT, UR42, 0x1, UPT ;  /* 0x000000012a00788c */ /* 0x000fe2000bf85270 */
[----:B------:R-:W1:Y:S01]  /*4400*/  LDCU.64 UR22, c[0x0][0xb28] ;  /* 0x00016500ff1677ac */ /* 0x000e620008000a00 */
[----:B------:R-:W-:-:S02]  /*4410*/  UISETP.NE.AND UP6, UPT, UR15, 0x1, UPT ;  /* 0x000000010f00788c */ /* 0x000fc4000bfc5270 */
[----:B------:R-:W-:Y:S02]  /*4420*/  UISETP.NE.AND UP5, UPT, UR50, 0x1, UPT ;  /* 0x000000013200788c */ /* 0x000fe4000bfa5270 */
[----:B------:R-:W-:Y:S02]  /*4430*/  UIADD3 UR33, UPT, UPT, UR21, 0xc0, URZ ;  /* 0x000000c015217890 */ /* 0x000fe4000fffe0ff */
[----:B------:R-:W-:Y:S02]  /*4440*/  UIADD3 UR25, UPT, UPT, UR21, 0xc8, URZ ;  /* 0x000000c815197890 */ /* 0x000fe4000fffe0ff */
[----:B------:R-:W-:Y:S02]  /*4450*/  UIADD3 UR17, UPT, UPT, UR21, 0xd0, URZ ;  /* 0x000000d015117890 */ /* 0x000fe4000fffe0ff */
[----:B------:R-:W-:Y:S02]  /*4460*/  UPRMT UR37, UR47, 0x654, UR37 ;  /* 0x000006542f257896 */ /* 0x000fe40008000025 */
[----:B------:R-:W-:-:S02]  /*4470*/  USHF.R.U32.HI UR39, URZ, UR49, UR6 ;  /* 0x00000031ff277299 */ /* 0x000fc40008011606 */
[----:B--2---:R-:W-:Y:S02]  /*4480*/  USHF.R.U32.HI UR38, URZ, UR40, UR38 ;  /* 0x00000028ff267299 */ /* 0x004fe40008011626 */
[----:B------:R-:W-:-:S11]  /*4490*/  UISETP.NE.AND UP2, UPT, UR4, 0x1, UPT ;  /* 0x000000010400788c */ /* 0x000fd6000bf45270 */
.L_x_94:
[C---:B------:R-:W-:Y:S02]  /*44a0*/  LEA R12, R14.reuse, UR21, 0x3 ;  /* 0x000000150e0c7c11 */ /* 0x040fe4000f8e18ff */
[----:B------:R-:W-:Y:S02]  /*44b0*/  SHF.L.U32 R9, R13, 0x1f, RZ ;  /* 0x0000001f0d097819 */ /* 0x000fe400000006ff */
[----:B------:R-:W-:Y:S02]  /*44c0*/  LEA R10, R14, UR21, 0x4 ;  /* 0x000000150e0a7c11 */ /* 0x000fe4000f8e20ff */
[----:B--2---:R-:W2:Y:S02]  /*44d0*/  SYNCS.PHASECHK.TRANS64.TRYWAIT P0, [R12+URZ+0x110], R9 ;  /* 0x000110090c0075a7 */ /* 0x004ea400080011ff */
[----:B--2---:R-:W-:Y:S05]  /*44e0*/  @!P0 BRA `(.L_x_84) ;  /* 0x0000005c004c8947 */ /* 0x004fea0003800000 */
.L_x_190:
[----:B--2---:R-:W2:Y:S01]  /*44f0*/  LDS.128 R8, [R10+0x1a0] ;  /* 0x0001a0000a087984 */ /* 0x004ea20000000c00 */
[----:B------:R-:W-:Y:S01]  /*4500*/  UISETP.GE.AND UP0, UPT, UR42, 0x1, UPT ;  /* 0x000000012a00788c */ /* 0x000fe2000bf06270 */
[----:B------:R-:W-:Y:S01]  /*4510*/  @!PT LDS RZ, [RZ] ;  /* 0x00000000fffff984 */ /* 0x000fe20000000800 */
[----:B------:R-:W-:Y:S01]  /*4520*/  @!PT LDS RZ, [RZ] ;  /* 0x00000000fffff984 */ /* 0x000fe20000000800 */
[----:B------:R-:W-:Y:S01]  /*4530*/  @!PT LDS RZ, [RZ] ;  /* 0x00000000fffff984 */ /* 0x000fe20000000800 */
[----:B------:R-:W-:Y:S01]  /*4540*/  @!PT LDS RZ, [RZ] ;  /* 0x00000000fffff984 */ /* 0x000fe20000000800 */
[----:B------:R3:W-:Y:S06]  /*4550*/  MEMBAR.ALL.CTA ;  /* 0x0000000000007992 */ /* 0x0007ec0000008000 */
[----:B---3--:R-:W3:Y:S01]  /*4560*/  FENCE.VIEW.ASYNC.S ;  /* 0x00000000000073c6 */ /* 0x008ee20000000000 */
[----:B--2---:R-:W-:Y:S11]  /*4570*/  LOP3.LUT P0, RZ, R10, 0x1, RZ, 0xc0, !PT ;  /* 0x000000010aff7812 */ /* 0x004ff6000780c0ff */
[----:B------:R-:W-:Y:S02]  /*4580*/  @!UPT UIADD3 URZ, UPT, UPT, URZ, URZ, URZ ;  /* 0x000000fffffff290 */ /* 0x000fe4000fffe0ff */
[----:B---3--:R-:W-:Y:S01]  /*4590*/  VOTEU.ANY UP1, P0 ;  /* 0x0000000000ff7886 */ /* 0x008fe20000020100 */
[----:B------:R-:W-:Y:S11]  /*45a0*/  PLOP3.LUT P0, PT, PT, PT, UP1, 0x80, 0x8 ;  /* 0x000000000008781c */ /* 0x000ff60003f0f018 */
[----:B------:R-:W-:Y:S02]  /*45b0*/  @!UPT UIADD3 URZ, UPT, UPT, URZ, URZ, URZ ;  /* 0x000000fffffff290 */ /* 0x000fe4000fffe0ff */
[----:B------:R-:W-:Y:S02]  /*45c0*/  @P0 SHF.R.U32.HI R0, RZ, 0x10, R9 ;  /* 0x00000010ff000819 */ /* 0x000fe40000011609 */
[----:B------:R-:W-:Y:S02]  /*45d0*/  @P0 MOV R6, R8 ;  /* 0x0000000800060202 */ /* 0x000fe40000000f00 */
[----:B------:R-:W-:Y:S01]  /*45e0*/  @P0 R2UR UR4, R0 ;  /* 0x00000000000402ca */ /* 0x000fe200000e0000 */
[----:B------:R-:W-:Y:S01]  /*45f0*/  VIADD R0, R12, 0x120 ;  /* 0x000001200c007836 */ /* 0x000fe20000000000 */
[----:B------:R-:W-:Y:S02]  /*4600*/  @P0 LOP3.LUT R8, R9, 0xffff, RZ, 0xc0, !PT ;  /* 0x0000ffff09080812 */ /* 0x000fe400078ec0ff */
[----:B------:R-:W-:Y:S02]  /*4610*/  @P0 R2UR UR6, R6 ;  /* 0x00000000060602ca */ /* 0x000fe400000e0000 */
[----:B------:R-:W-:Y:S02]  /*4620*/  PRMT R0, RZ, 0x654, R0 ;  /* 0x00000654ff007816 */ /* 0x000fe40000000000 */
[----:B------:R-:W-:Y:S02]  /*4630*/  @P0 R2UR UR5, R8 ;  /* 0x00000000080502ca */ /* 0x000fe400000e0000 */
[----:B------:R2:W-:Y:S03]  /*4640*/  SYNCS.ARRIVE.TRANS64.RED.A1T0 RZ, [R0+URZ], RZ ;  /* 0x000000ff00ff79a7 */ /* 0x0005e600081004ff */
[----:B------:R-:W-:Y:S04]  /*4650*/  @UP1 UMOV UR29, UR4 ;  /* 0x00000004001d1c82 */ /* 0x000fe80008000000 */
[----:B------:R-:W-:Y:S04]  /*4660*/  @UP1 UMOV UR14, UR6 ;  /* 0x00000006000e1c82 */ /* 0x000fe80008000000 */
[----:B------:R-:W-:Y:S01]  /*4670*/  @UP1 UMOV UR13, UR5 ;  /* 0x00000005000d1c82 */ /* 0x000fe20008000000 */
[----:B------:R-:W-:Y:S05]  /*4680*/  BRA.U !UP0, `(.L_x_85) ;  /* 0x0000000108a47547 */ /* 0x000fea000b800000 */
[----:B------:R-:W-:Y:S02]  /*4690*/  UIMAD.WIDE.U32 UR18, UR13, UR51, URZ ;  /* 0x000000330d1272a5 */ /* 0x000fe4000f8e00ff */
[----:B------:R-:W-:Y:S02]  /*46a0*/  UIMAD.WIDE.U32 UR26, UR14, UR48, URZ ;  /* 0x000000300e1a72a5 */ /* 0x000fe4000f8e00ff */
[----:B------:R-:W-:Y:S02]  /*46b0*/  USEL UR4, UR30, UR38, !UP5 ;  /* 0x000000261e047287 */ /* 0x000fe4000e800000 */
[----:B------:R-:W-:Y:S02]  /*46c0*/  USEL UR7, UR31, UR39, !UP6 ;  /* 0x000000271f077287 */ /* 0x000fe4000f000000 */
[----:B-1----:R-:W-:Y:S02]  /*46d0*/  UIMAD.WIDE.U32 UR8, UR4, UR22, URZ ;  /* 0x00000016040872a5 */ /* 0x002fe4000f8e00ff */
[----:B------:R-:W-:Y:S01]  /*46e0*/  UIMAD.WIDE.U32 UR10, UR7, UR22, URZ ;  /* 0x00000016070a72a5 */ /* 0x000fe2000f8e00ff */
[----:B------:R-:W-:Y:S02]  /*46f0*/  UMOV UR5, UR19 ;  /* 0x0000001300057c82 */ /* 0x000fe40008000000 */
[----:B------:R-:W-:Y:S03]  /*4700*/  USHF.R.U32.HI UR6, URZ, UR40, UR5 ;  /* 0x00000028ff067299 */ /* 0x000fe60008011605 */
[----:B------:R-:W-:Y:S01]  /*4710*/  UMOV UR5, UR27 ;  /* 0x0000001b00057c82 */ /* 0x000fe20008000000 */
[----:B------:R-:W-:Y:S02]  /*4720*/  USEL UR6, UR13, UR6, !UP5 ;  /* 0x000000060d067287 */ /* 0x000fe4000e800000 */
[----:B------:R-:W-:Y:S03]  /*4730*/  USHF.R.U32.HI UR12, URZ, UR49, UR5 ;  /* 0x00000031ff0c7299 */ /* 0x000fe60008011605 */
[----:B------:R-:W-:Y:S02]  /*4740*/  UMOV UR5, UR9 ;  /* 0x0000000900057c82 */ /* 0x000fe40008000000 */
[----:B------:R-:W-:Y:S03]  /*4750*/  @UP4 USHF.R.U32.HI UR4, URZ, UR23, UR5 ;  /* 0x00000017ff044299 */ /* 0x000fe60008011605 */
[----:B------:R-:W-:Y:S01]  /*4760*/  UMOV UR5, UR11 ;  /* 0x0000000b00057c82 */ /* 0x000fe20008000000 */
[----:B------:R-:W-:Y:S02]  /*4770*/  UIMAD UR4, UR42, UR4, URZ ;  /* 0x000000042a0472a4 */ /* 0x000fe4000f8e02ff */
[----:B------:R-:W-:Y:S02]  /*4780*/  @UP4 USHF.R.U32.HI UR7, URZ, UR23, UR5 ;  /* 0x00000017ff074299 */ /* 0x000fe40008011605 */
[----:B------:R-:W-:Y:S02]  /*4790*/  UIMAD.WIDE.U32 UR10, UR6, UR22, URZ ;  /* 0x00000016060a72a5 */ /* 0x000fe4000f8e00ff */
[----:B------:R-:W-:Y:S02]  /*47a0*/  USEL UR5, UR14, UR12, !UP6 ;  /* 0x0000000c0e057287 */ /* 0x000fe4000f000000 */
[----:B------:R-:W-:Y:S02]  /*47b0*/  UIMAD UR8, UR42, UR7, URZ ;  /* 0x000000072a0872a4 */ /* 0x000fe4000f8e02ff */
[----:B------:R-:W-:Y:S03]  /*47c0*/  UISETP.GE.AND UP0, UPT, UR6, UR4, UPT ;  /* 0x000000040600728c */ /* 0x000fe6000bf06270 */
[----:B------:R-:W-:Y:S01]  /*47d0*/  UMOV UR4, UR11 ;  /* 0x0000000b00047c82 */ /* 0x000fe20008000000 */
[----:B------:R-:W-:Y:S02]  /*47e0*/  UISETP.GE.OR UP0, UPT, UR5, UR8, UP0 ;  /* 0x000000080500728c */ /* 0x000fe40008706670 */
[----:B------:R-:W-:Y:S02]  /*47f0*/  USHF.R.U32.HI UR4, URZ, UR23, UR4 ;  /* 0x00000017ff047299 */ /* 0x000fe40008011604 */
[----:B------:R-:W-:Y:S02]  /*4800*/  UIMAD.WIDE.U32 UR8, UR5, UR22, URZ ;  /* 0x00000016050872a5 */ /* 0x000fe4000f8e00ff */
[----:B------:R-:W-:Y:S04]  /*4810*/  USEL UR10, UR6, UR4, !UP4 ;  /* 0x00000004060a7287 */ /* 0x000fe8000e000000 */
[----:B------:R-:W-:Y:S01]  /*4820*/  UIADD3 UR11, UPT, UPT, -UR10, URZ, URZ ;  /* 0x000000ff0a0b7290 */ /* 0x000fe2000fffe1ff */
[----:B------:R-:W-:Y:S02]  /*4830*/  @!UP0 UMOV UR4, UR9 ;  /* 0x0000000900048c82 */ /* 0x000fe40008000000 */
[----:B------:R-:W-:Y:S02]  /*4840*/  @!UP0 USHF.R.U32.HI UR4, URZ, UR23, UR4 ;  /* 0x00000017ff048299 */ /* 0x000fe40008011604 */
[----:B------:R-:W-:Y:S02]  /*4850*/  UIMAD UR8, UR42, UR11, UR6 ;  /* 0x0000000b2a0872a4 */ /* 0x000fe4000f8e0206 */
[----:B------:R-:W-:Y:S04]  /*4860*/  @!UP0 USEL UR4, UR5, UR4, !UP4 ;  /* 0x0000000405048287 */ /* 0x000fe8000e000000 */
[----:B------:R-:W-:Y:S02]  /*4870*/  @!UP0 UIMAD UR8, UR7, UR8, UR4 ;  /* 0x00000008070882a4 */ /* 0x000fe4000f8e0204 */
[----:B------:R-:W-:Y:S02]  /*4880*/  @!UP0 UIADD3 UR9, UPT, UPT, UR10, -UR4, URZ ;  /* 0x800000040a098290 */ /* 0x000fe4000fffe0ff */
[----:B------:R-:W-:Y:S02]  /*4890*/  UIADD3 UR4, UPT, UPT, -UR5, URZ, URZ ;  /* 0x000000ff05047290 */ /* 0x000fe4000fffe1ff */
[----:B------:R-:W-:Y:S02]  /*48a0*/  UIADD3 UR7, UPT, UPT, -UR6, URZ, URZ ;  /* 0x000000ff06077290 */ /* 0x000fe4000fffe1ff */
[----:B------:R-:W-:Y:S02]  /*48b0*/  @!UP0 UIMAD UR6, UR9, UR42, UR5 ;  /* 0x0000002a090682a4 */ /* 0x000fe4000f8e0205 */
[----:B------:R-:W-:Y:S02]  /*48c0*/  UIMAD UR14, UR15, UR4, UR14 ;  /* 0x000000040f0e72a4 */ /* 0x000fe4000f8e020e */
[----:B------:R-:W-:Y:S01]  /*48d0*/  UIMAD UR13, UR50, UR7, UR13 ;  /* 0x00000007320d72a4 */ /* 0x000fe2000f8e020d */
[----:B------:R-:W-:Y:S02]  /*48e0*/  @!UP0 UMOV UR5, UR8 ;  /* 0x0000000800058c82 */ /* 0x000fe40008000000 */
[----:B------:R-:W-:Y:S02]  /*48f0*/  UIMAD UR14, UR5, UR15, UR14 ;  /* 0x0000000f050e72a4 */ /* 0x000fe4000f8e020e */
[----:B------:R-:W-:Y:S11]  /*4900*/  UIMAD UR13, UR6, UR50, UR13 ;  /* 0x00000032060d72a4 */ /* 0x000ff6000f8e020d */
[----:B------:R-:W-:Y:S01]  /*4910*/  @!UPT UIADD3 URZ, UPT, UPT, URZ, URZ, URZ ;  /* 0x000000fffffff290 */ /* 0x000fe2000fffe0ff */
.L_x_85:
[----:B------:R-:W3:Y:S01]  /*4920*/  @!UP2 LDCU.128 UR8, c[0x0][0xb10] ;  /* 0x00016200ff08a7ac */ /* 0x000ee20008000c00 */
[C---:B----4-:R-:W-:Y:S02]  /*4930*/  ISETP.NE.U32.AND P1, PT, R4.reuse, RZ, PT ;  /* 0x000000ff0400720c */ /* 0x050fe40003f25070 */
[----:B------:R-:W-:Y:S02]  /*4940*/  ISETP.NE.U32.AND P0, PT, R4, RZ, PT ;  /* 0x000000ff0400720c */ /* 0x000fe40003f05070 */
[C---:B------:R-:W-:Y:S02]  /*4950*/  ISETP.NE.AND.EX P1, PT, R5.reuse, RZ, PT, P1 ;  /* 0x000000ff0500720c */ /* 0x040fe40003f25310 */
[----:B------:R-:W-:Y:S01]  /*4960*/  ISETP.NE.AND.EX P0, PT, R5, RZ, PT, P0 ;  /* 0x000000ff0500720c */ /* 0x000fe20003f05300 */
[----:B------:R-:W4:Y:S01]  /*4970*/  @!UP2 LDCU UR5, c[0x0][0xb0c] ;  /* 0x00016180ff05a7ac */ /* 0x000f220008000800 */
[----:B------:R-:W-:Y:S01]  /*4980*/  SHF.L.U32 R9, R15, 0x1f, RZ ;  /* 0x0000001f0f097819 */ /* 0x000fe200000006ff */
[----:B------:R-:W-:Y:S02]  /*4990*/  USHF.L.U32 UR35, UR16, 0x7, URZ ;  /* 0x0000000710237899 */ /* 0x000fe400080006ff */
[----:B------:R-:W-:Y:S02]  /*49a0*/  USHF.L.U32 UR34, UR20, 0x7, URZ ;  /* 0x0000000714227899 */ /* 0x000fe400080006ff */
[----:B---3--:R-:W-:Y:S07]  /*49b0*/  UIMAD.WIDE.U32 UR6, UR14, UR8, URZ ;  /* 0x000000080e0672a5 */ /* 0x008fee000f8e00ff */
[----:B------:R-:W-:Y:S01]  /*49c0*/  @!UP2 UMOV UR4, UR7 ;  /* 0x000000070004ac82 */ /* 0x000fe20008000000 */
[----:B----4-:R-:W-:Y:S02]  /*49d0*/  @!UP2 UISETP.NE.AND UP0, UPT, UR5, 0x1, UPT ;  /* 0x000000010500a88c */ /* 0x010fe4000bf05270 */
[----:B------:R-:W-:Y:S02]  /*49e0*/  @!UP2 USHF.R.U32.HI UR4, URZ, UR9, UR4 ;  /* 0x00000009ff04a299 */ /* 0x000fe40008011604 */
[----:B------:R-:W-:Y:S02]  /*49f0*/  UIMAD.WIDE.U32 UR6, UR13, UR11, URZ ;  /* 0x0000000b0d0672a5 */ /* 0x000fe4000f8e00ff */
[----:B------:R-:W-:Y:S02]  /*4a00*/  @!UP2 USEL UR8, UR14, UR4, !UP0 ;  /* 0x000000040e08a287 */ /* 0x000fe4000c000000 */
[----:B------:R-:W-:Y:S03]  /*4a10*/  @!UP2 UISETP.NE.AND UP0, UPT, UR10, 0x1, UPT ;  /* 0x000000010a00a88c */ /* 0x000fe6000bf05270 */
[----:B------:R-:W-:Y:S02]  /*4a20*/  @!UP2 UMOV UR6, UR7 ;  /* 0x000000070006ac82 */ /* 0x000fe40008000000 */
[----:B------:R-:W3:Y:S02]  /*4a30*/  @!UP2 LDCU UR4, c[0x0][0xb20] ;  /* 0x00016400ff04a7ac */ /* 0x000ee40008000800 */
[----:B---3--:R-:W-:Y:S04]  /*4a40*/  @!UP2 USHF.R.U32.HI UR6, URZ, UR4, UR6 ;  /* 0x00000004ff06a299 */ /* 0x008fe80008011606 */
[----:B------:R-:W-:Y:S04]  /*4a50*/  @!UP2 USEL UR6, UR13, UR6, !UP0 ;  /* 0x000000060d06a287 */ /* 0x000fe8000c000000 */
[----:B------:R-:W-:Y:S02]  /*4a60*/  @!UP2 UIADD3 UR4, UPT, UPT, -UR8, UR6, URZ ;  /* 0x000000060804a290 */ /* 0x000fe4000fffe1ff */
[----:B------:R-:W-:Y:S02]  /*4a70*/  @!UP2 UIADD3 UR6, UPT, UPT, UR8, -UR6, URZ ;  /* 0x800000060806a290 */ /* 0x000fe4000fffe0ff */
[----:B------:R-:W-:Y:S02]  /*4a80*/  @!UP2 UIMAD UR14, UR4, UR5, UR14 ;  /* 0x00000005040ea2a4 */ /* 0x000fe4000f8e020e */
[----:B------:R-:W-:Y:S01]  /*4a90*/  @!UP2 UIMAD UR13, UR6, UR10, UR13 ;  /* 0x0000000a060da2a4 */ /* 0x000fe2000f8e020d */
[----:B------:R-:W-:Y:S11]  /*4aa0*/  BRA.U UP3, `(.L_x_86) ;  /* 0x0000000103107547 */ /* 0x000ff6000b800000 */
[----:B--2---:R-:W-:Y:S04]  /*4ab0*/  MOV R0, UR43 ;  /* 0x0000002b00007c02 */ /* 0x004fe80008000f00 */
[----:B------:R-:W-:Y:S04]  /*4ac0*/  SHF.L.U32 R11, R0, 0x1f, RZ ;  /* 0x0000001f000b7819 */ /* 0x000fe800000006ff */
[----:B------:R-:W2:Y:S02]  /*4ad0*/  SYNCS.PHASECHK.TRANS64.TRYWAIT P2, [UR21+0x108], R11 ;  /* 0x0001080bff0075a7 */ /* 0x000ea40008041115 */
[----:B--2---:R-:W-:Y:S05]  /*4ae0*/  @!P2 BRA `(.L_x_87) ;  /* 0x0000005400e0a947 */ /* 0x004fea0003800000 */
.L_x_86:
[----:B------:R-:W-:Y:S05]  /*4af0*/  @!P1 BRA `(.L_x_88) ;  /* 0x0000000000309947 */ /* 0x000fea0003800000 */
[----:B------:R-:W-:Y:S01]  /*4b00*/  ISETP.NE.U32.AND P1, PT, R2, RZ, PT ;  /* 0x000000ff0200720c */ /* 0x000fe20003f25070 */
[----:B------:R-:W3:Y:S01]  /*4b10*/  LDCU.64 UR4, c[0x0][0x358] ;  /* 0x00006b00ff0477ac */ /* 0x000ee20008000a00 */
[----:B------:R-:W-:Y:S02]  /*4b20*/  IMAD.MOV.U32 R80, RZ, RZ, 0x1 ;  /* 0x00000001ff507424 */ /* 0x000fe400078e00ff */
[----:B------:R-:W-:Y:S11]  /*4b30*/  ISETP.NE.AND.EX P1, PT, R3, RZ, PT, P1 ;  /* 0x000000ff0300720c */ /* 0x000ff60003f25310 */
[----:B------:R-:W-:Y:S02]  /*4b40*/  @!UPT UIADD3 URZ, UPT, UPT, URZ, URZ, URZ ;  /* 0x000000fffffff290 */ /* 0x000fe4000fffe0ff */
[----:B--2---:R-:W2:Y:S01]  /*4b50*/  @P1 LDC.64 R10, c[0x0][0x888] ;  /* 0x00022200ff0a1b82 */ /* 0x004ea20000000a00 */
[----:B------:R-:W-:Y:S04]  /*4b60*/  @P1 IMAD R0, R4, UR36, RZ ;  /* 0x0000002404001c24 */ /* 0x000fe8000f8e02ff */
[----:B--2---:R-:W-:Y:S04]  /*4b70*/  @P1 IMAD.WIDE R10, R0, 0x4, R10 ;  /* 0x00000004000a1825 */ /* 0x004fe800078e020a */
[----:B------:R-:W-:Y:S01]  /*4b80*/  HFMA2 R0, -RZ, RZ, 0, 5.9604644775390625e-08 ;  /* 0x00000001ff007431 */ /* 0x000fe200000001ff */
[----:B---3-5:R3:W5:Y:S04]  /*4b90*/  @P1 LDG.E R41, desc[UR4][R10.64] ;  /* 0x000000040a291981 */ /* 0x028768000c1e1900 */
[----:B------:R-:W-:Y:S01]  /*4ba0*/  @!P1 PRMT R80, R0, 0x7610, R80 ;  /* 0x0000761000509816 */ /* 0x000fe20000000050 */
[----:B---3--:R-:W4:Y:S06]  /*4bb0*/  @!P1 LDC R41, c[0x0][0x880] ;  /* 0x00022000ff299b82 */ /* 0x008f2c0000000800 */
.L_x_88:
[----:B----45:R-:W-:Y:S01]  /*4bc0*/  @!P0 FSETP.EQ.AND P1, PT, R41, RZ, PT ;  /* 0x000000ff2900820b */ /* 0x030fe20003f22000 */
[----:B------:R-:W-:Y:S01]  /*4bd0*/  @!UPT UIADD3 URZ, UPT, UPT, URZ, URZ, URZ ;  /* 0x000000fffffff290 */ /* 0x000fe2000fffe0ff */
[----:B------:R-:W-:Y:S11]  /*4be0*/  @!P0 BRA `(.L_x_89) ;  /* 0x0000000000188947 */ /* 0x000ff60003800000 */
[----:B------:R-:W-:Y:S02]  /*4bf0*/  LOP3.LUT P0, RZ, R80, 0xff, RZ, 0xc0, !PT ;  /* 0x000000ff50ff7812 */ /* 0x000fe4000780c0ff */
[----:B------:R-:W-:Y:S04]  /*4c00*/  ISETP.NE.U32.AND P1, PT, R2, RZ, PT ;  /* 0x000000ff0200720c */ /* 0x000fe80003f25070 */
[----:B------:R-:W-:Y:S04]  /*4c10*/  ISETP.NE.AND.EX P1, PT, R3, RZ, PT, P1 ;  /* 0x000000ff0300720c */ /* 0x000fe80003f25310 */
[----:B------:R-:W-:Y:S03]  /*4c20*/  PLOP3.LUT P1, PT, P1, PT, PT, 0x8, 0x80 ;  /* 0x000000000080781c */ /* 0x000fe60000f2e170 */
[----:B------:R-:W-:Y:S11]  /*4c30*/  @P0 FSETP.EQ.AND P1, PT, R41, RZ, PT ;  /* 0x000000ff2900020b */ /* 0x000ff60003f22000 */
[----:B------:R-:W-:Y:S02]  /*4c40*/  @!UPT UIADD3 URZ, UPT, UPT, URZ, URZ, URZ ;  /* 0x000000fffffff290 */ /* 0x000fe4000fffe0ff */
.L_x_89:
[----:B------:R-:W3:Y:S01]  /*4c50*/  SYNCS.PHASECHK.TRANS64.TRYWAIT P2, [UR21+0xe0], R9 ;  /* 0x0000e009ff0075a7 */ /* 0x000ee20008041115 */
[----:B------:R-:W-:Y:S04]  /*4c60*/  ELECT P0, URZ, PT ;  /* 0x0000000000ff782f */ /* 0x000fe80003800000 */
[----:B------:R-:W-:Y:S11]  /*4c70*/  PLOP3.LUT P1, PT, P1, P0, PT, 0xf2, 0x2f ;  /* 0x00000000002f781c */ /* 0x000ff60000f21e72 */
[----:B------:R-:W-:Y:S02]  /*4c80*/  @!UPT UIADD3 URZ, UPT, UPT, URZ, URZ, URZ ;  /* 0x000000fffffff290 */ /* 0x000fe4000fffe0ff */
[----:B------:R-:W-:Y:S05]  /*4c90*/  @!P1 IADD3 R8, P0, PT, R16, 0x580, RZ ;  /* 0x0000058010089810 */ /* 0x000fea0007f1e0ff */
[----:B------:R-:W-:Y:S01]  /*4ca0*/  @!P1 IMAD.X R6, RZ, RZ, R17, P0 ;  /* 0x000000ffff069224 */ /* 0x000fe200000e0611 */
[----:B---3--:R-:W-:Y:S07]  /*4cb0*/  @!P2 BRA `(.L_x_90) ;  /* 0x000000540084a947 */ /* 0x008fee0003800000 */
.L_x_193:
[----:B------:R-:W-:Y:S01]  /*4cc0*/  @!P1 R2UR UR5, R8 ;  /* 0x00000000080592ca */ /* 0x000fe200000e0000 */
[----:B------:R-:W-:Y:S01]  /*4cd0*/  VOTEU.ALL UP0, P1 ;  /* 0x0000000000ff7886 */ /* 0x000fe20000800000 */
[----:B------:R-:W-:Y:S01]  /*4ce0*/  @!P1 R2UR UR4, R6 ;  /* 0x00000000060492ca */ /* 0x000fe200000e0000 */
[----:B--2---:R-:W-:Y:S01]  /*4cf0*/  @!P1 IMAD.MOV.U32 R0, RZ, RZ, 0x2000 ;  /* 0x00002000ff009424 */ /* 0x004fe200078e00ff */
[----:B------:R-:W-:Y:S01]  /*4d00*/  UMOV UR8, 0x0 ;  /* 0x0000000000087882 */ /* 0x000fe20000000000 */
[----:B------:R-:W-:Y:S01]  /*4d10*/  UMOV UR9, 0x10000000 ;  /* 0x1000000000097882 */ /* 0x000fe20000000000 */
[----:B------:R-:W-:Y:S01]  /*4d20*/  @!UP0 UIADD3 UR32, UPT, UPT, UR21, 0x200, URZ ;  /* 0x0000020015208890 */ /* 0x000fe2000fffe0ff */
[----:B------:R-:W-:Y:S01]  /*4d30*/  @!P1 IADD3 R8, P0, PT, R16, 0x580, RZ ;  /* 0x0000058010089810 */ /* 0x000fe20007f1e0ff */
[----:B------:R-:W-:Y:S01]  /*4d40*/  VOTEU.ALL UP0, P1 ;  /* 0x0000000000ff7886 */ /* 0x000fe20000800000 */
[----:B------:R-:W-:Y:S03]  /*4d50*/  UPRMT UR6, UR47, 0x654, UR33 ;  /* 0x000006542f067896 */ /* 0x000fe60008000021 */
[----:B------:R-:W-:Y:S02]  /*4d60*/  @!P1 IMAD.X R6, RZ, RZ, R17, P0 ;  /* 0x000000ffff069224 */ /* 0x000fe400000e0611 */
[----:B------:R-:W-:Y:S02]  /*4d70*/  IMAD.U32 R10, RZ, RZ, UR5 ;  /* 0x00000005ff0a7e24 */ /* 0x000fe4000f8e00ff */
[----:B------:R-:W-:Y:S03]  /*4d80*/  IMAD.U32 R11, RZ, RZ, UR4 ;  /* 0x00000004ff0b7e24 */ /* 0x000fe6000f8e00ff */
[----:B------:R-:W-:Y:S02]  /*4d90*/  @!P1 R2UR UR4, R10 ;  /* 0x000000000a0492ca */ /* 0x000fe400000e0000 */
[----:B------:R-:W-:Y:S11]  /*4da0*/  @!P1 R2UR UR5, R11 ;  /* 0x000000000b0592ca */ /* 0x000ff600000e0000 */
[----:B------:R-:W-:Y:S02]  /*4db0*/  @!UPT UIADD3 URZ, UPT, UPT, URZ, URZ, URZ ;  /* 0x000000fffffff290 */ /* 0x000fe4000fffe0ff */
[----:B------:R2:W-:Y:S01]  /*4dc0*/  @!UP0 UTMALDG.3D [UR32], [UR4], desc[UR8] ;  /* 0x00000820040085b4 */ /* 0x0005e20008011000 */
[----:B------:R2:W-:Y:S01]  /*4dd0*/  @!P1 SYNCS.ARRIVE.TRANS64.RED.A0TR RZ, [UR21+0xc0], R0 ;  /* 0x0000c000ffff99a7 */ /* 0x0005e20008300415 */
[----:B------:R-:W-:Y:S01]  /*4de0*/  SYNCS.ARRIVE.TRANS64.RED.A1T0 RZ, [UR6], RZ ;  /* 0x000000ffffff79a7 */ /* 0x000fe20008100406 */
[----:B------:R-:W3:Y:S02]  /*4df0*/  SYNCS.PHASECHK.TRANS64.TRYWAIT P2, [UR21+0xe8], R9 ;  /* 0x0000e809ff0075a7 */ /* 0x000ee40008041115 */
[----:B--23--:R-:W-:Y:S05]  /*4e00*/  @!P2 BRA `(.L_x_91) ;  /* 0x000000540048a947 */ /* 0x00cfea0003800000 */
.L_x_195:
        /* <DEDUP_REMOVED lines=8> */
[----:B------:R-:W-:Y:S01]  /*4e90*/  @!UP0 UIADD3 UR24, UPT, UPT, UR21, 0x2200, URZ ;  /* 0x0000220015188890 */ /* 0x000fe2000fffe0ff */
[----:B------:R-:W-:Y:S01]  /*4ea0*/  VOTEU.ALL UP0, P1 ;  /* 0x0000000000ff7886 */ /* 0x000fe20000800000 */
[----:B------:R-:W-:Y:S01]  /*4eb0*/  UMOV UR27, UR35 ;  /* 0x00000023001b7c82 */ /* 0x000fe20008000000 */
[----:B------:R-:W-:Y:S02]  /*4ec0*/  UMOV UR28, UR36 ;  /* 0x00000024001c7c82 */ /* 0x000fe40008000000 */
[----:B------:R-:W-:Y:S01]  /*4ed0*/  IMAD.U32 R10, RZ, RZ, UR5 ;  /* 0x00000005ff0a7e24 */ /* 0x000fe2000f8e00ff */
[----:B------:R-:W-:Y:S01]  /*4ee0*/  UPRMT UR6, UR47, 0x654, UR25 ;  /* 0x000006542f067896 */ /* 0x000fe20008000019 */
[----:B------:R-:W-:Y:S02]  /*4ef0*/  IMAD.U32 R11, RZ, RZ, UR4 ;  /* 0x00000004ff0b7e24 */ /* 0x000fe4000f8e00ff */
[----:B------:R-:W-:Y:S01]  /*4f00*/  @!P1 IMAD.X R6, RZ, RZ, R17, P0 ;  /* 0x000000ffff069224 */ /* 0x000fe200000e0611 */
        /* <DEDUP_REMOVED lines=8> */
.L_x_197:
[----:B------:R-:W-:Y:S01]  /*4f90*/  @!P1 R2UR UR5, R8 ;  /* 0x00000000080592ca */ /* 0x000fe200000e0000 */
[----:B------:R-:W-:Y:S01]  /*4fa0*/  VOTEU.ALL UP0, P1 ;  /* 0x0000000000ff7886 */ /* 0x000fe20000800000 */
[----:B------:R-:W-:Y:S01]  /*4fb0*/  @!P1 R2UR UR4, R6 ;  /* 0x00000000060492ca */ /* 0x000fe200000e0000 */
[----:B--2---:R-:W-:Y:S01]  /*4fc0*/  @!P1 IMAD.MOV.U32 R0, RZ, RZ, 0x2000 ;  /* 0x00002000ff009424 */ /* 0x004fe200078e00ff */
[----:B------:R-:W-:Y:S01]  /*4fd0*/  UMOV UR8, 0x0 ;  /* 0x0000000000087882 */ /* 0x000fe20000000000 */
[----:B------:R-:W-:Y:S01]  /*4fe0*/  UMOV UR9, 0x10000000 ;  /* 0x1000000000097882 */ /* 0x000fe20000000000 */
[----:B------:R-:W-:Y:S01]  /*4ff0*/  @!UP0 UIADD3 UR18, UPT, UPT, UR34, 0x40, URZ ;  /* 0x0000004022128890 */ /* 0x000fe2000fffe0ff */
[----:B------:R-:W-:Y:S01]  /*5000*/  VIADD R14, R14, 0x1 ;  /* 0x000000010e0e7836 */ /* 0x000fe20000000000 */
[----:B------:R-:W-:Y:S01]  /*5010*/  @!UP0 UIADD3 UR16, UPT, UPT, UR21, 0x4200, URZ ;  /* 0x0000420015108890 */ /* 0x000fe2000fffe0ff */
[----:B------:R-:W-:Y:S01]  /*5020*/  VOTEU.ALL UP0, P1 ;  /* 0x0000000000ff7886 */ /* 0x000fe20000800000 */
[----:B------:R-:W-:Y:S01]  /*5030*/  UMOV UR19, UR35 ;  /* 0x0000002300137c82 */ /* 0x000fe20008000000 */
[----:B------:R-:W-:Y:S02]  /*5040*/  UMOV UR20, UR36 ;  /* 0x0000002400147c82 */ /* 0x000fe40008000000 */
[----:B------:R-:W-:Y:S01]  /*5050*/  IMAD.U32 R10, RZ, RZ, UR5 ;  /* 0x00000005ff0a7e24 */ /* 0x000fe2000f8e00ff */
[----:B------:R-:W-:Y:S01]  /*5060*/  UPRMT UR6, UR47, 0x654, UR17 ;  /* 0x000006542f067896 */ /* 0x000fe20008000011 */
        /* <DEDUP_REMOVED lines=9> */
.L_x_199:
[----:B------:R-:W-:Y:S01]  /*5100*/  @!P1 IADD3 R6, P0, PT, R16, 0x580, RZ ;  /* 0x0000058010069810 */ /* 0x000fe20007f1e0ff */
[----:B------:R-:W-:Y:S01]  /*5110*/  VOTEU.ALL UP0, P1 ;  /* 0x0000000000ff7886 */ /* 0x000fe20000800000 */
[----:B------:R-:W-:Y:S01]  /*5120*/  UMOV UR6, 0x0 ;  /* 0x0000000000067882 */ /* 0x000fe20000000000 */
[----:B------:R-:W-:Y:S01]  /*5130*/  UMOV UR7, 0x10000000 ;  /* 0x1000000000077882 */ /* 0x000fe20000000000 */
[----:B------:R-:W-:Y:S01]  /*5140*/  @!P1 R2UR UR5, R6 ;  /* 0x00000000060592ca */ /* 0x000fe200000e0000 */
[----:B--2---:R-:W-:Y:S01]  /*5150*/  @!P1 IMAD.X R0, RZ, RZ, R17, P0 ;  /* 0x000000ffff009224 */ /* 0x004fe200000e0611 */
[----:B------:R-:W-:Y:S01]  /*5160*/  @!UP0 UIADD3 UR10, UPT, UPT, UR34, 0x60, URZ ;  /* 0x00000060220a8890 */ /* 0x000fe2000fffe0ff */
[----:B------:R-:W-:Y:S01]  /*5170*/  R2UR UR16, R82 ;  /* 0x00000000521072ca */ /* 0x000fe200000e0000 */
[----:B------:R-:W-:Y:S01]  /*5180*/  @!UP0 UIADD3 UR8, UPT, UPT, UR21, 0x6200, URZ ;  /* 0x0000620015088890 */ /* 0x000fe2000fffe0ff */
[----:B------:R-:W-:Y:S01]  /*5190*/  ISETP.NE.AND P0, PT, R14, 0x2, PT ;  /* 0x000000020e00780c */ /* 0x000fe20003f05270 */
[----:B------:R-:W-:Y:S01]  /*51a0*/  @!UP0 UIADD3 UR9, UPT, UPT, UR21, 0xd8, URZ ;  /* 0x000000d815098890 */ /* 0x000fe2000fffe0ff */
[----:B------:R-:W-:Y:S01]  /*51b0*/  @!P1 R2UR UR4, R0 ;  /* 0x00000000000492ca */ /* 0x000fe200000e0000 */
[----:B------:R-:W-:Y:S01]  /*51c0*/  VOTEU.ALL UP0, P1 ;  /* 0x0000000000ff7886 */ /* 0x000fe20000800000 */
[----:B------:R-:W-:Y:S01]  /*51d0*/  UMOV UR11, UR35 ;  /* 0x00000023000b7c82 */ /* 0x000fe20008000000 */
[----:B------:R-:W-:Y:S01]  /*51e0*/  UMOV UR12, UR36 ;  /* 0x00000024000c7c82 */ /* 0x000fe20008000000 */
[----:B------:R-:W-:Y:S01]  /*51f0*/  SEL R0, RZ, 0x1, P0 ;  /* 0x00000001ff007807 */ /* 0x000fe20000000000 */
[----:B------:R-:W-:Y:S01]  /*5200*/  UIADD3 UR20, UPT, UPT, UR13, UR63, URZ ;  /* 0x0000003f0d147290 */ /* 0x000fe2000fffe0ff */
[----:B------:R-:W-:Y:S01]  /*5210*/  IMAD.U32 R8, RZ, RZ, UR5 ;  /* 0x00000005ff087e24 */ /* 0x000fe2000f8e00ff */
[----:B------:R-:W-:Y:S01]  /*5220*/  LOP3.LUT R15, R15, 0x1, RZ, 0x3c, !PT ;  /* 0x000000010f0f7812 */ /* 0x000fe200078e3cff */
[----:B------:R-:W-:Y:S01]  /*5230*/  UPLOP3.LUT UP3, UPT, UPT, UPT, UPT, 0x80, 0x8 ;  /* 0x000000000008789c */ /* 0x000fe20003f6f070 */
[----:B------:R-:W-:Y:S01]  /*5240*/  LOP3.LUT R13, R13, R0, RZ, 0x3c, !PT ;  /* 0x000000000d0d7212 */ /* 0x000fe200078e3cff */
[----:B------:R-:W-:Y:S01]  /*5250*/  UIADD3 UR16, UPT, UPT, UR14, UR16, URZ ;  /* 0x000000100e107290 */ /* 0x000fe2000fffe0ff */
[----:B------:R-:W-:Y:S01]  /*5260*/  SEL R14, R14, RZ, P0 ;  /* 0x000000ff0e0e7207 */ /* 0x000fe20000000000 */
[----:B------:R-:W-:Y:S01]  /*5270*/  UMOV UR36, UR29 ;  /* 0x0000001d00247c82 */ /* 0x000fe20008000000 */
[----:B------:R-:W-:Y:S01]  /*5280*/  IMAD.U32 R9, RZ, RZ, UR4 ;  /* 0x00000004ff097e24 */ /* 0x000fe2000f8e00ff */
[----:B------:R-:W-:Y:S04]  /*5290*/  @!P1 R2UR UR4, R8 ;  /* 0x00000000080492ca */ /* 0x000fe800000e0000 */
[----:B------:R-:W-:Y:S11]  /*52a0*/  @!P1 R2UR UR5, R9 ;  /* 0x00000000090592ca */ /* 0x000ff600000e0000 */
[----:B------:R-:W-:Y:S02]  /*52b0*/  @!UPT UIADD3 URZ, UPT, UPT, URZ, URZ, URZ ;  /* 0x000000fffffff290 */ /* 0x000fe4000fffe0ff */
[----:B------:R2:W-:Y:S01]  /*52c0*/  @!UP0 UTMALDG.3D [UR8], [UR4], desc[UR6] ;  /* 0x00000608040085b4 */ /* 0x0005e20008011000 */
[----:B------:R2:W-:Y:S01]  /*52d0*/  @!P1 SYNCS.ARRIVE.TRANS64.RED.A0TR RZ, [UR21+0xd8], R7 ;  /* 0x0000d807ffff99a7 */ /* 0x0005e20008300415 */
[----:B------:R-:W-:Y:S01]  /*52e0*/  SYNCS.ARRIVE.TRANS64.RED.A1T0 RZ, [UR37], RZ ;  /* 0x000000ffffff79a7 */ /* 0x000fe20008100425 */
[----:B------:R-:W-:Y:S05]  /*52f0*/  BRA.U UP1, `(.L_x_94) ;  /* 0xfffffff101687547 */ /* 0x000fea000b83ffff */
[----:B------:R-:W-:-:S04]  /*5300*/  SHF.L.U32 R3, R15, 0x1f, RZ ;  /* 0x0000001f0f037819 */ /* 0x000fc800000006ff */
[----:B------:R-:W3:Y:S02]  /*5310*/  SYNCS.PHASECHK.TRANS64.TRYWAIT P0, [UR21+0xe0], R3 ;  /* 0x0000e003ff0075a7 */ /* 0x000ee40008001115 */
[----:B---3--:R-:W-:Y:S05]  /*5320*/  @!P0 BRA `(.L_x_95) ;  /* 0x0000005000488947 */ /* 0x008fea0003800000 */
.L_x_201:
[----:B------:R-:W4:Y:S02]  /*5330*/  SYNCS.PHASECHK.TRANS64.TRYWAIT P0, [UR21+0xe8], R3 ;  /* 0x0000e803ff0075a7 */ /* 0x000f240008001115 */
[----:B----4-:R-:W-:Y:S05]  /*5340*/  @!P0 BRA `(.L_x_96) ;  /* 0x0000005000588947 */ /* 0x010fea0003800000 */
.L_x_203:
[----:B------:R-:W4:Y:S02]  /*5350*/  SYNCS.PHASECHK.TRANS64.TRYWAIT P0, [UR21+0xf0], R3 ;  /* 0x0000f003ff0075a7 */ /* 0x000f240008001115 */
[----:B----4-:R-:W-:Y:S05]  /*5360*/  @!P0 BRA `(.L_x_97) ;  /* 0x0000005000688947 */ /* 0x010fea0003800000 */
.L_x_205:
[----:B---3--:R-:W-:-:S07]  /*5370*/  MOV R0, UR21 ;  /* 0x0000001500007c02 */ /* 0x008fce0008000f00 */
.L_x_98:
[----:B---3--:R-:W-:-:S04]  /*5380*/  SHF.L.U32 R3, R15, 0x1f, RZ ;  /* 0x0000001f0f037819 */ /* 0x008fc800000006ff */
[----:B------:R3:W4:Y:S03]  /*5390*/  SYNCS.PHASECHK.TRANS64.TRYWAIT P0, [R0+URZ+0xf8], R3 ;  /* 0x0000f803000075a7 */ /* 0x00072600080011ff */
[----:B----4-:R-:W-:Y:S05]  /*53a0*/  @!P0 NANOSLEEP.SYNCS 0x989680 ;  /* 0x009896800000895d */ /* 0x010fea0003900000 */
[----:B------:R-:W4:Y:S02]  /*53b0*/  @!P0 SYNCS.PHASECHK.TRANS64 P0, [R0+URZ+0xf8], R3 ;  /* 0x0000f803000085a7 */ /* 0x000f2400080010ff */
[----:B-12-4-:R-:W-:Y:S05]  /*53c0*/  @P0 EXIT ;  /* 0x000000000000094d */ /* 0x016fea0003800000 */
[----:B------:R-:W-:Y:S05]  /*53d0*/  BRA `(.L_x_98) ;  /* 0xfffffffc00e87947 */ /* 0x000fea000383ffff */
.L_x_83:
[----:B------:R-:W-:-:S06]  /*53e0*/  UISETP.GE.AND UP0, UPT, UR17, 0x4, UPT ;  /* 0x000000041100788c */ /* 0x000fcc000bf06270 */
[----:B------:R-:W-:-:S13]  /*53f0*/  PLOP3.LUT P0, PT, PT, PT, UP0, 0x80, 0x8 ;  /* 0x000000000008781c */ /* 0x000fda0003f0f008 */
[----:B------:R-:W-:Y:S05]  /*5400*/  @!P0 EXIT ;  /* 0x000000000000894d */ /* 0x000fea0003800000 */
[----:B------:R-:W-:Y:S01]  /*5410*/  BAR.SYNC.DEFER_BLOCKING 0x6, 0xa0 ;  /* 0x0182800000007b1d */ /* 0x000fe20000010000 */
[C---:B------:R-:W-:Y:S01]  /*5420*/  IMAD.SHL.U32 R2, R94.reuse, 0x20, RZ ;  /* 0x000000205e027824 */ /* 0x040fe200078e00ff */
[C---:B------:R-:W-:Y:S01]  /*5430*/  SHF.L.U32 R37, R94.reuse, 0x10, RZ ;  /* 0x000000105e257819 */ /* 0x040fe200000006ff */
[C---:B------:R-:W-:Y:S01]  /*5440*/  IMAD.SHL.U32 R93, R94.reuse, 0x4, RZ ;  /* 0x000000045e5d7824 */ /* 0x040fe200078e00ff */
[----:B------:R-:W-:Y:S01]  /*5450*/  LOP3.LUT R95, R94, 0x60, RZ, 0xc0, !PT ;  /* 0x000000605e5f7812 */ /* 0x000fe200078ec0ff */
[----:B------:R-:W-:Y:S01]  /*5460*/  HFMA2 R86, -RZ, RZ, 0, 0 ;  /* 0x00000000ff567431 */ /* 0x000fe200000001ff */
[----:B------:R-:W-:Y:S02]  /*5470*/  UMOV UR44, 0x400 ;  /* 0x00000400002c7882 */ /* 0x000fe40000000000 */
[----:B------:R-:W1:Y:S01]  /*5480*/  LDC.64 R78, c[0x0][0x8b0] ;  /* 0x00022c00ff4e7b82 */ /* 0x000e620000000a00 */
[----:B------:R-:W-:Y:S01]  /*5490*/  ULEA UR44, UR47, UR44, 0x18 ;  /* 0x0000002c2f2c7291 */ /* 0x000fe2000f8ec0ff */
[----:B------:R-:W-:Y:S01]  /*54a0*/  LOP3.LUT R6, R2, 0xc0, RZ, 0xc0, !PT ;  /* 0x000000c002067812 */ /* 0x000fe200078ec0ff */
[----:B------:R-:W2:Y:S01]  /*54b0*/  LDCU.64 UR6, c[0x0][0x890] ;  /* 0x00011200ff0677ac */ /* 0x000ea20008000a00 */
[----:B------:R-:W-:Y:S01]  /*54c0*/  LOP3.LUT R92, R94, 0x2, RZ, 0xc0, !PT ;  /* 0x000000025e5c7812 */ /* 0x000fe200078ec0ff */
[----:B------:R-:W-:Y:S01]  /*54d0*/  IMAD.MOV.U32 R90, RZ, RZ, 0x1 ;  /* 0x00000001ff5a7424 */ /* 0x000fe200078e00ff */
[----:B------:R-:W-:Y:S01]  /*54e0*/  LOP3.LUT R93, R6, 0x18, R93, 0xf8, !PT ;  /* 0x00000018065d7812 */ /* 0x000fe200078ef85d */
[----:B------:R-:W-:Y:S01]  /*54f0*/  UIADD3 UR4, UPT, UPT, UR44, 0x200, URZ ;  /* 0x000002002c047890 */ /* 0x000fe2000fffe0ff */
[----:B------:R-:W3:Y:S01]  /*5500*/  LDC.64 R76, c[0x0][0x8a8] ;  /* 0x00022a00ff4c7b82 */ /* 0x000ee20000000a00 */
[----:B------:R-:W-:Y:S01]  /*5510*/  LOP3.LUT R37, R37, 0x600000, RZ, 0xc0, !PT ;  /* 0x0060000025257812 */ /* 0x000fe200078ec0ff */
[----:B------:R-:W-:Y:S01]  /*5520*/  IMAD.MOV.U32 R36, RZ, RZ, RZ ;  /* 0x000000ffff247224 */ /* 0x000fe200078e00ff */
[----:B------:R-:W-:-:S02]  /*5530*/  LOP3.LUT R93, R93, 0xf20, R2, 0xf8, !PT ;  /* 0x00000f205d5d7812 */ /* 0x000fc400078ef802 */
[----:B------:R-:W-:Y:S01]  /*5540*/  CS2R R88, SRZ ;  /* 0x0000000000587805 */ /* 0x000fe2000001ff00 */
[----:B------:R-:W-:Y:S01]  /*5550*/  IMAD.U32 R84, RZ, RZ, UR4 ;  /* 0x00000004ff547e24 */ /* 0x000fe2000f8e00ff */
[----:B------:R-:W-:Y:S01]  /*5560*/  LOP3.LUT R94, R94, 0x4, RZ, 0xc0, !PT ;  /* 0x000000045e5e7812 */ /* 0x000fe200078ec0ff */
[----:B------:R-:W4:Y:S01]  /*5570*/  LDCU UR60, c[0x0][0x370] ;  /* 0x00006e00ff3c77ac */ /* 0x000f220008000800 */
[----:B------:R-:W4:Y:S02]  /*5580*/  LDS R0, [UR44+0x1c0] ;  /* 0x0001c02cff007984 */ /* 0x000f240008000800 */
[----:B------:R-:W-:Y:S01]  /*5590*/  LEA R93, R93, R84, 0x1 ;  /* 0x000000545d5d7211 */ /* 0x000fe200078e08ff */
[----:B------:R-:W1:Y:S01]  /*55a0*/  LDCU UR43, c[0x0][0xb0c] ;  /* 0x00016180ff2b77ac */ /* 0x000e620008000800 */
[----:B--2---:R-:W-:Y:S01]  /*55b0*/  IMAD.U32 R97, RZ, RZ, UR6 ;  /* 0x00000006ff617e24 */ /* 0x004fe2000f8e00ff */
[----:B------:R-:W-:Y:S02]  /*55c0*/  MOV R96, UR7 ;  /* 0x0000000700607c02 */ /* 0x000fe40008000f00 */
[--C-:B------:R-:W-:Y:S01]  /*55d0*/  IMAD R92, R92, -0x10, R93.reuse ;  /* 0xfffffff05c5c7824 */ /* 0x100fe200078e025d */
[----:B------:R-:W2:Y:S01]  /*55e0*/  LDCU UR39, c[0x0][0xb30] ;  /* 0x00016600ff2777ac */ /* 0x000ea20008000800 */
[----:B------:R-:W-:Y:S01]  /*55f0*/  IMAD R91, R94, -0x10, R93 ;  /* 0xfffffff05e5b7824 */ /* 0x000fe200078e025d */
[----:B------:R-:W1:Y:S01]  /*5600*/  LDCU.64 UR54, c[0x0][0x888] ;  /* 0x00011100ff3677ac */ /* 0x000e620008000a00 */
[----:B------:R-:W1:Y:S01]  /*5610*/  LDCU.64 UR40, c[0x0][0xb28] ;  /* 0x00016500ff2877ac */ /* 0x000e620008000a00 */
[----:B------:R-:W1:Y:S01]  /*5620*/  LDCU.128 UR56, c[0x0][0xb10] ;  /* 0x00016200ff3877ac */ /* 0x000e620008000c00 */
[----:B------:R-:W1:Y:S01]  /*5630*/  LDCU UR53, c[0x0][0x374] ;  /* 0x00006e80ff3577ac */ /* 0x000e620008000800 */
[----:B------:R-:W-:Y:S01]  /*5640*/  UMOV UR52, URZ ;  /* 0x000000ff00347c82 */ /* 0x000fe20008000000 */
[----:B------:R-:W-:Y:S01]  /*5650*/  UMOV UR46, URZ ;  /* 0x000000ff002e7c82 */ /* 0x000fe20008000000 */
[----:B-1234-:R-:W-:-:S07]  /*5660*/  IMAD.IADD R37, R0, 0x1, R37 ;  /* 0x0000000100257824 */ /* 0x01efce00078e0225 */
.L_x_142:
[----:B------:R-:W-:Y:S02]  /*5670*/  LEA R3, R86, UR44, 0x3 ;  /* 0x0000002c56037c11 */ /* 0x000fe4000f8e18ff */
[----:B------:R-:W-:Y:S02]  /*5680*/  SHF.L.U32 R0, R88, 0x1f, RZ ;  /* 0x0000001f58007819 */ /* 0x000fe400000006ff */
[----:B------:R-:W-:Y:S02]  /*5690*/  LEA R5, R86, UR44, 0x4 ;  /* 0x0000002c56057c11 */ /* 0x000fe4000f8e20ff */
[----:B-1----:R-:W1:Y:S02]  /*56a0*/  SYNCS.PHASECHK.TRANS64.TRYWAIT P0, [R3+URZ+0x110], R0 ;  /* 0x00011000030075a7 */ /* 0x002e6400080011ff */
[----:B-12---:R-:W-:Y:S05]  /*56b0*/  @!P0 BRA `(.L_x_99) ;  /* 0x0000004c00ac8947 */ /* 0x006fea0003800000 */
.L_x_206:
        /* <DEDUP_REMOVED lines=11> */
[----:B------:R-:W-:Y:S01]  /*5770*/  PLOP3.LUT P0, PT, PT, PT, UP1, 0x80, 0x8 ;  /* 0x000000000008781c */ /* 0x000fe20003f0f018 */
[----:B------:R-:W-:Y:S11]  /*5780*/  UP2UR UR62, UPR, URZ, 0x2 ;  /* 0x00000002ff3e7883 */ /* 0x000ff60008000000 */
[----:B------:R-:W-:Y:S01]  /*5790*/  @!UPT UIADD3 URZ, UPT, UPT, URZ, URZ, URZ ;  /* 0x000000fffffff290 */ /* 0x000fe2000fffe0ff */
[----:B-1----:R-:W-:Y:S02]  /*57a0*/  @P0 SHF.R.U32.HI R0, RZ, 0x10, R5 ;  /* 0x00000010ff000819 */ /* 0x002fe40000011605 */
        /* <DEDUP_REMOVED lines=12> */
[----:B------:R-:W2:Y:S01]  /*5870*/  LDCU UR12, c[0x0][0xb20] ;  /* 0x00016400ff0c77ac */ /* 0x000ea20008000800 */
[----:B------:R-:W-:Y:S02]  /*5880*/  UIMAD.WIDE.U32 UR4, UR53, UR59, URZ ;  /* 0x0000003b350472a5 */ /* 0x000fe4000f8e00ff */
[----:B------:R-:W-:Y:S02]  /*5890*/  UIMAD.WIDE.U32 UR6, UR60, UR56, URZ ;  /* 0x000000383c0672a5 */ /* 0x000fe4000f8e00ff */
[----:B------:R-:W-:Y:S02]  /*58a0*/  UISETP.NE.AND UP0, UPT, UR58, 0x1, UPT ;  /* 0x000000013a00788c */ /* 0x000fe4000bf05270 */
[----:B------:R-:W-:Y:S02]  /*58b0*/  UIMAD.WIDE.U32 UR8, UR37, UR59, URZ ;  /* 0x0000003b250872a5 */ /* 0x000fe4000f8e00ff */
[----:B------:R-:W-:Y:S02]  /*58c0*/  UIMAD.WIDE.U32 UR10, UR38, UR56, URZ ;  /* 0x00000038260a72a5 */ /* 0x000fe4000f8e00ff */
[----:B------:R-:W-:Y:S02]  /*58d0*/  UISETP.NE.AND UP1, UPT, UR43, 0x1, UPT ;  /* 0x000000012b00788c */ /* 0x000fe4000bf25270 */
[----:B------:R-:W-:Y:S01]  /*58e0*/  UISETP.NE.AND UP2, UPT, UR42, 0x1, UPT ;  /* 0x000000012a00788c */ /* 0x000fe2000bf45270 */
[----:B------:R-:W-:Y:S02]  /*58f0*/  UMOV UR4, UR5 ;  /* 0x0000000500047c82 */ /* 0x000fe40008000000 */
[----:B--2---:R-:W-:Y:S03]  /*5900*/  USHF.R.U32.HI UR5, URZ, UR12, UR4 ;  /* 0x0000000cff057299 */ /* 0x004fe60008011604 */
[----:B------:R-:W-:Y:S02]  /*5910*/  UMOV UR4, UR7 ;  /* 0x0000000700047c82 */ /* 0x000fe40008000000 */
[----:B------:R-:W-:Y:S02]  /*5920*/  USHF.R.U32.HI UR7, URZ, UR57, UR4 ;  /* 0x00000039ff077299 */ /* 0x000fe40008011604 */
[----:B------:R-:W-:Y:S02]  /*5930*/  USEL UR4, UR53, UR5, !UP0 ;  /* 0x0000000535047287 */ /* 0x000fe4000c000000 */
[----:B------:R-:W-:Y:S01]  /*5940*/  USEL UR7, UR60, UR7, !UP1 ;  /* 0x000000073c077287 */ /* 0x000fe2000c800000 */
[----:B------:R-:W-:Y:S01]  /*5950*/  UMOV UR5, UR9 ;  /* 0x0000000900057c82 */ /* 0x000fe20008000000 */
[----:B------:R-:W-:Y:S02]  /*5960*/  UIMAD.WIDE.U32 UR8, UR4, UR40, URZ ;  /* 0x00000028040872a5 */ /* 0x000fe4000f8e00ff */
[----:B------:R-:W-:Y:S03]  /*5970*/  USHF.R.U32.HI UR6, URZ, UR12, UR5 ;  /* 0x0000000cff067299 */ /* 0x000fe60008011605 */
[----:B------:R-:W-:Y:S01]  /*5980*/  UMOV UR5, UR11 ;  /* 0x0000000b00057c82 */ /* 0x000fe20008000000 */
[----:B------:R-:W-:Y:S02]  /*5990*/  UIMAD.WIDE.U32 UR10, UR7, UR40, URZ ;  /* 0x00000028070a72a5 */ /* 0x000fe4000f8e00ff */
[----:B------:R-:W-:Y:S02]  /*59a0*/  USHF.R.U32.HI UR12, URZ, UR57, UR5 ;  /* 0x00000039ff0c7299 */ /* 0x000fe40008011605 */
[----:B------:R-:W-:Y:S01]  /*59b0*/  USEL UR6, UR37, UR6, !UP0 ;  /* 0x0000000625067287 */ /* 0x000fe2000c000000 */
[----:B------:R-:W-:Y:S02]  /*59c0*/  UMOV UR5, UR9 ;  /* 0x0000000900057c82 */ /* 0x000fe40008000000 */
[----:B------:R-:W-:Y:S01]  /*59d0*/  UMOV UR10, UR11 ;  /* 0x0000000b000a7c82 */ /* 0x000fe20008000000 */
[----:B------:R-:W-:Y:S02]  /*59e0*/  @UP2 USHF.R.U32.HI UR4, URZ, UR41, UR5 ;  /* 0x00000029ff042299 */ /* 0x000fe40008011605 */
[----:B------:R-:W-:Y:S02]  /*59f0*/  @UP2 USHF.R.U32.HI UR7, URZ, UR41, UR10 ;  /* 0x00000029ff072299 */ /* 0x000fe4000801160a */
[----:B------:R-:W-:Y:S02]  /*5a00*/  UIMAD UR4, UR42, UR4, URZ ;  /* 0x000000042a0472a4 */ /* 0x000fe4000f8e02ff */
        /* <DEDUP_REMOVED lines=8> */
[----:B------:R-:W-:Y:S02]  /*5a90*/  USEL UR11, UR6, UR4, !UP2 ;  /* 0x00000004060b7287 */ /* 0x000fe4000d000000 */
[----:B------:R-:W-:Y:S02]  /*5aa0*/  UIADD3 UR8, UPT, UPT, -UR5, URZ, URZ ;  /* 0x000000ff05087290 */ /* 0x000fe4000fffe1ff */
[----:B------:R-:W-:Y:S01]  /*5ab0*/  UIADD3 UR10, UPT, UPT, -UR11, URZ, URZ ;  /* 0x000000ff0b0a7290 */ /* 0x000fe2000fffe1ff */
[----:B------:R-:W-:Y:S01]  /*5ac0*/  @!UP0 UMOV UR4, UR9 ;  /* 0x0000000900048c82 */ /* 0x000fe20008000000 */
[----:B------:R-:W-:Y:S02]  /*5ad0*/  UIADD3 UR9, UPT, UPT, -UR6, URZ, URZ ;  /* 0x000000ff06097290 */ /* 0x000fe4000fffe1ff */
[----:B------:R-:W-:Y:S02]  /*5ae0*/  @!UP0 USHF.R.U32.HI UR4, URZ, UR41, UR4 ;  /* 0x00000029ff048299 */ /* 0x000fe40008011604 */
[----:B------:R-:W-:Y:S02]  /*5af0*/  UIMAD UR10, UR42, UR10, UR6 ;  /* 0x0000000a2a0a72a4 */ /* 0x000fe4000f8e0206 */
[----:B------:R-:W-:Y:S04]  /*5b00*/  @!UP0 USEL UR4, UR5, UR4, !UP2 ;  /* 0x0000000405048287 */ /* 0x000fe8000d000000 */
[----:B------:R-:W-:Y:S02]  /*5b10*/  @!UP0 UIMAD UR10, UR7, UR10, UR4 ;  /* 0x0000000a070a82a4 */ /* 0x000fe4000f8e0204 */
[----:B------:R-:W-:Y:S02]  /*5b20*/  @!UP0 UIADD3 UR11, UPT, UPT, UR11, -UR4, URZ ;  /* 0x800000040b0b8290 */ /* 0x000fe4000fffe0ff */
[----:B------:R-:W-:Y:S02]  /*5b30*/  UIMAD UR7, UR43, UR8, UR38 ;  /* 0x000000082b0772a4 */ /* 0x000fe4000f8e0226 */
[----:B------:R-:W-:Y:S02]  /*5b40*/  @!UP0 UIMAD UR6, UR11, UR42, UR5 ;  /* 0x0000002a0b0682a4 */ /* 0x000fe4000f8e0205 */
[----:B------:R-:W-:Y:S01]  /*5b50*/  UIMAD UR4, UR58, UR9, UR37 ;  /* 0x000000093a0472a4 */ /* 0x000fe2000f8e0225 */
[----:B------:R-:W-:Y:S02]  /*5b60*/  @!UP0 UMOV UR5, UR10 ;  /* 0x0000000a00058c82 */ /* 0x000fe40008000000 */
[----:B------:R-:W-:Y:S02]  /*5b70*/  UIMAD UR38, UR5, UR43, UR7 ;  /* 0x0000002b052672a4 */ /* 0x000fe4000f8e0207 */
[----:B------:R-:W-:Y:S11]  /*5b80*/  UIMAD UR37, UR6, UR58, UR4 ;  /* 0x0000003a062572a4 */ /* 0x000ff6000f8e0204 */
[----:B------:R-:W-:Y:S01]  /*5b90*/  @!UPT UIADD3 URZ, UPT, UPT, URZ, URZ, URZ ;  /* 0x000000fffffff290 */ /* 0x000fe2000fffe0ff */
.L_x_100:
[----:B------:R-:W-:Y:S01]  /*5ba0*/  UISETP.NE.AND UP0, UPT, UR39, 0x1, UPT ;  /* 0x000000012700788c */ /* 0x000fe2000bf05270 */
[----:B------:R-:W-:Y:S01]  /*5bb0*/  LOP3.LUT P0, RZ, R84, 0x1b0, RZ, 0xc0, !PT ;  /* 0x000001b054ff7812 */ /* 0x000fe2000780c0ff */
[----:B------:R-:W-:Y:S01]  /*5bc0*/  USHF.L.U32 UR50, UR16, 0x7, URZ ;  /* 0x0000000710327899 */ /* 0x000fe200080006ff */
[----:B------:R-:W-:Y:S01]  /*5bd0*/  BSSY.RECONVERGENT B6, `(.L_x_101) ;  /* 0x0000034000067945 */ /* 0x000fe20003800200 */
[----:B------:R-:W-:Y:S01]  /*5be0*/  USHF.L.U32 UR49, UR20, 0x7, URZ ;  /* 0x0000000714317899 */ /* 0x000fe200080006ff */
[----:B------:R-:W-:Y:S06]  /*5bf0*/  IADD3 R86, PT, PT, R86, 0x1, RZ ;  /* 0x0000000156567810 */ /* 0x000fec0007ffe0ff */
[----:B------:R-:W2:Y:S01]  /*5c00*/  @!UP0 LDCU.128 UR12, c[0x0][0xb10] ;  /* 0x00016200ff0c87ac */ /* 0x000ea20008000c00 */
[----:B------:R-:W3:Y:S01]  /*5c10*/  @!UP0 LDCU UR5, c[0x0][0xb0c] ;  /* 0x00016180ff0587ac */ /* 0x000ee20008000800 */
[----:B------:R-:W4:Y:S01]  /*5c20*/  @!UP0 LDCU UR10, c[0x0][0xb20] ;  /* 0x00016400ff0a87ac */ /* 0x000f220008000800 */
[----:B--2---:R-:W-:Y:S02]  /*5c30*/  UIMAD.WIDE.U32 UR8, UR38, UR12, URZ ;  /* 0x0000000c260872a5 */ /* 0x004fe4000f8e00ff */
[----:B------:R-:W-:Y:S02]  /*5c40*/  UIMAD.WIDE.U32 UR6, UR37, UR15, URZ ;  /* 0x0000000f250672a5 */ /* 0x000fe4000f8e00ff */
[----:B------:R-:W-:Y:S03]  /*5c50*/  @!UP0 UISETP.NE.AND UP1, UPT, UR14, 0x1, UPT ;  /* 0x000000010e00888c */ /* 0x000fe6000bf25270 */
[----:B------:R-:W-:Y:S01]  /*5c60*/  @!UP0 UMOV UR4, UR9 ;  /* 0x0000000900048c82 */ /* 0x000fe20008000000 */
[----:B---3--:R-:W-:Y:S02]  /*5c70*/  @!UP0 UISETP.NE.AND UP2, UPT, UR5, 0x1, UPT ;  /* 0x000000010500888c */ /* 0x008fe4000bf45270 */
[----:B------:R-:W-:Y:S01]  /*5c80*/  @!UP0 USHF.R.U32.HI UR4, URZ, UR13, UR4 ;  /* 0x0000000dff048299 */ /* 0x000fe20008011604 */
[----:B------:R-:W-:Y:S02]  /*5c90*/  @!UP0 UMOV UR6, UR7 ;  /* 0x0000000700068c82 */ /* 0x000fe40008000000 */
[----:B----4-:R-:W-:Y:S02]  /*5ca0*/  @!UP0 USHF.R.U32.HI UR6, URZ, UR10, UR6 ;  /* 0x0000000aff068299 */ /* 0x010fe40008011606 */
[----:B------:R-:W-:Y:S02]  /*5cb0*/  @!UP0 USEL UR7, UR38, UR4, !UP2 ;  /* 0x0000000426078287 */ /* 0x000fe4000d000000 */
[----:B------:R-:W-:Y:S04]  /*5cc0*/  @!UP0 USEL UR6, UR37, UR6, !UP1 ;  /* 0x0000000625068287 */ /* 0x000fe8000c800000 */
[----:B------:R-:W-:Y:S02]  /*5cd0*/  @!UP0 UIADD3 UR4, UPT, UPT, -UR7, UR6, URZ ;  /* 0x0000000607048290 */ /* 0x000fe4000fffe1ff */
[----:B------:R-:W-:Y:S02]  /*5ce0*/  @!UP0 UIADD3 UR6, UPT, UPT, UR7, -UR6, URZ ;  /* 0x8000000607068290 */ /* 0x000fe4000fffe0ff */
[----:B------:R-:W-:Y:S02]  /*5cf0*/  @!UP0 UIMAD UR38, UR4, UR5, UR38 ;  /* 0x00000005042682a4 */ /* 0x000fe4000f8e0226 */
[----:B------:R-:W-:Y:S01]  /*5d00*/  @!UP0 UIMAD UR37, UR6, UR14, UR37 ;  /* 0x0000000e062582a4 */ /* 0x000fe2000f8e0225 */
[----:B------:R-:W-:Y:S11]  /*5d10*/  @!P0 BRA `(.L_x_102) ;  /* 0x00000000007c8947 */ /* 0x000ff60003800000 */
[----:B------:R-:W2:Y:S01]  /*5d20*/  LDCU.64 UR8, c[0x4][0x80] ;  /* 0x01001000ff0877ac */ /* 0x000ea20008000a00 */
[----:B------:R-:W-:Y:S01]  /*5d30*/  MOV R2, 0x0 ;  /* 0x0000000000027802 */ /* 0x000fe20000000f00 */
[----:B------:R-:W-:Y:S02]  /*5d40*/  HFMA2 R12, -RZ, RZ, 0, 5.9604644775390625e-08 ;  /* 0x00000001ff0c7431 */ /* 0x000fe400000001ff */
[----:B------:R-:W-:Y:S01]  /*5d50*/  IMAD.MOV.U32 R8, RZ, RZ, 0x70 ;  /* 0x00000070ff087424 */ /* 0x000fe200078e00ff */
[----:B------:R3:W4:Y:S01]  /*5d60*/  LDC.64 R14, c[0x4][R2] ;  /* 0x01000000020e7b82 */ /* 0x0007220000000a00 */
[----:B------:R-:W1:Y:S01]  /*5d70*/  LDCU.64 UR6, c[0x4][0x88] ;  /* 0x01001100ff0677ac */ /* 0x000e620008000a00 */
[----:B------:R-:W-:Y:S01]  /*5d80*/  IMAD.MOV.U32 R13, RZ, RZ, RZ ;  /* 0x000000ffff0d7224 */ /* 0x000fe200078e00ff */
[----:B------:R-:W1:Y:S01]  /*5d90*/  LDCU.64 UR4, c[0x4][0x8] ;  /* 0x01000100ff0477ac */ /* 0x000e620008000a00 */
[----:B--2---:R-:W-:Y:S01]  /*5da0*/  MOV R5, UR9 ;  /* 0x0000000900057c02 */ /* 0x004fe20008000f00 */
[----:B------:R-:W-:Y:S01]  /*5db0*/  IMAD.U32 R4, RZ, RZ, UR8 ;  /* 0x00000008ff047e24 */ /* 0x000fe2000f8e00ff */
[----:B-1----:R-:W-:Y:S01]  /*5dc0*/  MOV R7, UR7 ;  /* 0x0000000700077c02 */ /* 0x002fe20008000f00 */
[----:B------:R-:W-:Y:S01]  /*5dd0*/  IMAD.U32 R6, RZ, RZ, UR6 ;  /* 0x00000006ff067e24 */ /* 0x000fe2000f8e00ff */
[----:B------:R-:W-:Y:S01]  /*5de0*/  MOV R11, UR5 ;  /* 0x00000005000b7c02 */ /* 0x000fe20008000f00 */
[----:B------:R-:W-:Y:S02]  /*5df0*/  IMAD.U32 R10, RZ, RZ, UR4 ;  /* 0x00000004ff0a7e24 */ /* 0x000fe4000f8e00ff */
[----:B------:R-:W-:Y:S07]  /*5e00*/  LEPC R20, `(.L_x_103) ;  /* 0x000000001014794e */ /* 0x000fee0000000000 */
[----:B---345:R-:W-:Y:S05]  /*5e10*/  CALL.ABS.NOINC R14 ;  /* 0x000000000e007343 */ /* 0x038fea0003c00000 */
.L_x_103:
[----:B------:R-:W1:Y:S01]  /*5e20*/  LDCU.64 UR8, c[0x4][0x80] ;  /* 0x01001000ff0877ac */ /* 0x000e620008000a00 */
[----:B------:R-:W2:Y:S01]  /*5e30*/  LDC.64 R2, c[0x4][R2] ;  /* 0x0100000002027b82 */ /* 0x000ea20000000a00 */
[----:B------:R-:W-:Y:S02]  /*5e40*/  HFMA2 R12, -RZ, RZ, 0, 5.9604644775390625e-08 ;  /* 0x00000001ff0c7431 */ /* 0x000fe400000001ff */
[----:B------:R-:W-:Y:S02]  /*5e50*/  IMAD.MOV.U32 R8, RZ, RZ, 0x70 ;  /* 0x00000070ff087424 */ /* 0x000fe400078e00ff */
[----:B------:R-:W-:Y:S01]  /*5e60*/  IMAD.MOV.U32 R13, RZ, RZ, RZ ;  /* 0x000000ffff0d7224 */ /* 0x000fe200078e00ff */
[----:B------:R-:W3:Y:S01]  /*5e70*/  LDCU.64 UR6, c[0x4][0x88] ;  /* 0x01001100ff0677ac */ /* 0x000ee20008000a00 */
[----:B------:R-:W4:Y:S01]  /*5e80*/  LDCU.64 UR4, c[0x4][0x8] ;  /* 0x01000100ff0477ac */ /* 0x000f220008000a00 */
[----:B-1----:R-:W-:Y:S02]  /*5e90*/  MOV R4, UR8 ;  /* 0x0000000800047c02 */ /* 0x002fe40008000f00 */
[----:B------:R-:W-:Y:S02]  /*5ea0*/  MOV R5, UR9 ;  /* 0x0000000900057c02 */ /* 0x000fe40008000f00 */
[----:B---3--:R-:W-:Y:S01]  /*5eb0*/  MOV R7, UR7 ;  /* 0x0000000700077c02 */ /* 0x008fe20008000f00 */
[----:B------:R-:W-:Y:S01]  /*5ec0*/  IMAD.U32 R6, RZ, RZ, UR6 ;  /* 0x00000006ff067e24 */ /* 0x000fe2000f8e00ff */
[----:B----4-:R-:W-:Y:S01]  /*5ed0*/  MOV R11, UR5 ;  /* 0x00000005000b7c02 */ /* 0x010fe20008000f00 */
[----:B------:R-:W-:Y:S02]  /*5ee0*/  IMAD.U32 R10, RZ, RZ, UR4 ;  /* 0x00000004ff0a7e24 */ /* 0x000fe4000f8e00ff */
[----:B------:R-:W-:Y:S07]  /*5ef0*/  LEPC R20, `(.L_x_102) ;  /* 0x000000001014794e */ /* 0x000fee0000000000 */
[----:B--2---:R-:W-:Y:S05]  /*5f00*/  CALL.ABS.NOINC R2 ;  /* 0x0000000002007343 */ /* 0x004fea0003c00000 */
.L_x_102:
[----:B------:R-:W-:Y:S05]  /*5f10*/  BSYNC.RECONVERGENT B6 ;  /* 0x0000000000067941 */ /* 0x000fea0003800200 */
.L_x_101:
[----:B------:R-:W-:Y:S02]  /*5f20*/  R2UR UR6, R83 ;  /* 0x00000000530672ca */ /* 0x000fe400000e0000 */
[----:B------:R-:W-:Y:S02]  /*5f30*/  R2UR UR5, R97 ;  /* 0x00000000610572ca */ /* 0x000fe400000e0000 */
[----:B------:R-:W-:Y:S02]  /*5f40*/  R2UR UR4, R96 ;  /* 0x00000000600472ca */ /* 0x000fe400000e0000 */
[----:B------:R-:W-:Y:S02]  /*5f50*/  ISETP.NE.U32.AND P4, PT, R78, RZ, PT ;  /* 0x000000ff4e00720c */ /* 0x000fe40003f85070 */
[----:B------:R-:W-:Y:S02]  /*5f60*/  ISETP.NE.U32.AND P2, PT, RZ, UR54, PT ;  /* 0x00000036ff007c0c */ /* 0x000fe4000bf45070 */
[----:B------:R-:W-:Y:S02]  /*5f70*/  ISETP.NE.AND.EX P4, PT, R79, RZ, PT, P4 ;  /* 0x000000ff4f00720c */ /* 0x000fe40003f85340 */
[----:B------:R-:W-:Y:S01]  /*5f80*/  ISETP.NE.AND.EX P2, PT, RZ, UR55, PT, P2 ;  /* 0x00000037ff007c0c */ /* 0x000fe2000bf45320 */
[----:B------:R-:W-:Y:S02]  /*5f90*/  UISETP.NE.AND UP2, UPT, UR6, URZ, UPT ;  /* 0x000000ff0600728c */ /* 0x000fe4000bf45270 */
[----:B------:R-:W-:Y:S04]  /*5fa0*/  UISETP.NE.U32.AND UP0, UPT, UR5, URZ, UPT ;  /* 0x000000ff0500728c */ /* 0x000fe8000bf05070 */
[----:B------:R-:W-:Y:S01]  /*5fb0*/  UISETP.NE.AND.EX UP1, UPT, UR4, URZ, UPT, UP0 ;  /* 0x000000ff0400728c */ /* 0x000fe2000bf25300 */
[----:B------:R-:W-:Y:S01]  /*5fc0*/  PLOP3.LUT P1, PT, PT, PT, UP2, 0x80, 0x8 ;  /* 0x000000000008781c */ /* 0x000fe20003f2f028 */
[----:B------:R-:W-:Y:S03]  /*5fd0*/  UPLOP3.LUT UP0, UPT, UPT, UPT, UPT, 0x40, 0x4 ;  /* 0x000000000004789c */ /* 0x000fe60003f0e870 */
[----:B------:R-:W-:Y:S06]  /*5fe0*/  @UP2 UPLOP3.LUT UP0, UPT, UPT, UPT, UP1, 0x80, 0x8 ;  /* 0x000000000008289c */ /* 0x000fec0003f0f010 */
[----:B------:R-:W-:Y:S01]  /*5ff0*/  PLOP3.LUT P0, PT, PT, PT, UP0, 0x80, 0x8 ;  /* 0x000000000008781c */ /* 0x000fe20003f0f008 */
[----:B------:R-:W-:Y:S01]  /*6000*/  @!UPT UIADD3 URZ, UPT, UPT, URZ, URZ, URZ ;  /* 0x000000fffffff290 */ /* 0x000fe2000fffe0ff */
[----:B------:R-:W-:Y:S11]  /*6010*/  BRA.U !UP1, `(.L_x_104) ;  /* 0x0000000109407547 */ /* 0x000ff6000b800000 */
[----:B------:R-:W-:Y:S01]  /*6020*/  UISETP.NE.U32.AND UP0, UPT, UR54, URZ, UPT ;  /* 0x000000ff3600728c */ /* 0x000fe2000bf05070 */
[----:B------:R-:W-:Y:S01]  /*6030*/  R2UR UR6, R97 ;  /* 0x00000000610672ca */ /* 0x000fe200000e0000 */
[----:B------:R-:W2:Y:S01]  /*6040*/  LDCU.64 UR8, c[0x0][0x358] ;  /* 0x00006b00ff0877ac */ /* 0x000ea20008000a00 */
[----:B------:R-:W-:Y:S02]  /*6050*/  HFMA2 R80, -RZ, RZ, 0, 5.9604644775390625e-08 ;  /* 0x00000001ff507431 */ /* 0x000fe400000001ff */
[----:B-1----:R-:W-:Y:S01]  /*6060*/  IMAD.MOV.U32 R0, RZ, RZ, 0x1 ;  /* 0x00000001ff007424 */ /* 0x002fe200078e00ff */
[----:B------:R-:W-:Y:S06]  /*6070*/  UISETP.NE.AND.EX UP0, UPT, UR55, URZ, UPT, UP0 ;  /* 0x000000ff3700728c */ /* 0x000fec000bf05300 */
[----:B------:R-:W-:Y:S05]  /*6080*/  PLOP3.LUT P3, PT, PT, PT, UP0, 0x80, 0x8 ;  /* 0x000000000008781c */ /* 0x000fea0003f6f008 */
[----:B------:R-:W1:Y:S01]  /*6090*/  @UP0 LDCU.64 UR4, c[0x0][0x888] ;  /* 0x00011100ff0407ac */ /* 0x000e620008000a00 */
[----:B------:R-:W-:Y:S07]  /*60a0*/  @UP0 UIMAD UR6, UR36, UR6, URZ ;  /* 0x00000006240602a4 */ /* 0x000fee000f8e02ff */
[----:B------:R-:W-:Y:S01]  /*60b0*/  @!P3 PRMT R80, R0, 0x7610, R80 ;  /* 0x000076100050b816 */ /* 0x000fe20000000050 */
[----:B-1----:R-:W-:Y:S06]  /*60c0*/  @UP0 UIMAD.WIDE UR4, UR6, 0x4, UR4 ;  /* 0x00000004060408a5 */ /* 0x002fec000f8e0204 */
[----:B------:R-:W-:Y:S02]  /*60d0*/  IMAD.U32 R2, RZ, RZ, UR4 ;  /* 0x00000004ff027e24 */ /* 0x000fe4000f8e00ff */
[----:B------:R-:W-:Y:S03]  /*60e0*/  IMAD.U32 R3, RZ, RZ, UR5 ;  /* 0x00000005ff037e24 */ /* 0x000fe6000f8e00ff */
[----:B------:R-:W1:Y:S02]  /*60f0*/  @!UP0 LDCU UR4, c[0x0][0x880] ;  /* 0x00011000ff0487ac */ /* 0x000e640008000800 */
[----:B--2--5:R2:W5:Y:S02]  /*6100*/  @P3 LDG.E R41, desc[UR8][R2.64] ;  /* 0x0000000802293981 */ /* 0x024564000c1e1900 */
[----:B-12---:R-:W-:Y:S02]  /*6110*/  @!P3 MOV R41, UR4 ;  /* 0x000000040029bc02 */ /* 0x006fe40008000f00 */
.L_x_104:
[----:B------:R-:W-:Y:S05]  /*6120*/  @!P4 BRA `(.L_x_105) ;  /* 0x000000000024c947 */ /* 0x000fea0003800000 */
[----:B------:R-:W-:Y:S01]  /*6130*/  ISETP.NE.U32.AND P3, PT, R76, RZ, PT ;  /* 0x000000ff4c00720c */ /* 0x000fe20003f65070 */
[----:B------:R-:W2:Y:S03]  /*6140*/  LDCU.64 UR4, c[0x0][0x358] ;  /* 0x00006b00ff0477ac */ /* 0x000ea60008000a00 */
[----:B------:R-:W-:Y:S11]  /*6150*/  ISETP.NE.AND.EX P3, PT, R77, RZ, PT, P3 ;  /* 0x000000ff4d00720c */ /* 0x000ff60003f65330 */
[----:B------:R-:W-:Y:S02]  /*6160*/  @!UPT UIADD3 URZ, UPT, UPT, URZ, URZ, URZ ;  /* 0x000000fffffff290 */ /* 0x000fe4000fffe0ff */
[----:B------:R-:W3:Y:S01]  /*6170*/  @P3 LDC.64 R2, c[0x0][0x8a8] ;  /* 0x00022a00ff023b82 */ /* 0x000ee20000000a00 */
[----:B-1----:R-:W-:Y:S04]  /*6180*/  @P3 IMAD R0, R78, UR36, RZ ;  /* 0x000000244e003c24 */ /* 0x002fe8000f8e02ff */
[----:B---3--:R-:W-:Y:S05]  /*6190*/  @P3 IMAD.WIDE R2, R0, 0x4, R2 ;  /* 0x0000000400023825 */ /* 0x008fea00078e0202 */
[----:B--2--5:R2:W5:Y:S02]  /*61a0*/  @P3 LDG.E R38, desc[UR4][R2.64] ;  /* 0x0000000402263981 */ /* 0x024564000c1e1900 */
[----:B--2---:R-:W3:Y:S02]  /*61b0*/  @!P3 LDC R38, c[0x0][0x8a0] ;  /* 0x00022800ff26bb82 */ /* 0x004ee40000000800 */
.L_x_105:
[----:B-----5:R-:W-:Y:S01]  /*61c0*/  FSETP.NEU.AND P3, PT, R41, RZ, PT ;  /* 0x000000ff2900720b */ /* 0x020fe20003f6d000 */
[----:B------:R-:W-:Y:S01]  /*61d0*/  BSSY B1, `(.L_x_106) ;  /* 0x0000039000017945 */ /* 0x000fe20003800000 */
[----:B------:R-:W-:Y:S01]  /*61e0*/  SEL R3, RZ, 0xffffffff, P2 ;  /* 0xffffffffff037807 */ /* 0x000fe20001000000 */
[----:B------:R-:W-:Y:S01]  /*61f0*/  IMAD.MOV.U32 R47, RZ, RZ, 0x1 ;  /* 0x00000001ff2f7424 */ /* 0x000fe200078e00ff */
[----:B------:R-:W-:Y:S01]  /*6200*/  @P1 LOP3.LUT P2, RZ, R80, 0xff, RZ, 0xc0, !PT ;  /* 0x000000ff50ff1812 */ /* 0x000fe2000784c0ff */
[----:B------:R-:W-:Y:S01]  /*6210*/  IMAD R39, R36, 0x80, R37 ;  /* 0x0000008024277824 */ /* 0x000fe200078e0225 */
[----:B------:R-:W-:Y:S01]  /*6220*/  @P1 SEL R2, RZ, 0xffffffff, P3 ;  /* 0xffffffffff021807 */ /* 0x000fe20001800000 */
[----:B------:R-:W-:Y:S01]  /*6230*/  IMAD R87, R94, -0x10, R92 ;  /* 0xfffffff05e577824 */ /* 0x000fe200078e025c */
[----:B------:R-:W-:Y:S01]  /*6240*/  LOP3.LUT R90, R90, 0x1, RZ, 0x3c, !PT ;  /* 0x000000015a5a7812 */ /* 0x000fe200078e3cff */
[----:B------:R-:W-:Y:S01]  /*6250*/  IMAD.MOV.U32 R46, RZ, RZ, RZ ;  /* 0x000000ffff2e7224 */ /* 0x000fe200078e00ff */
[----:B------:R-:W-:Y:S02]  /*6260*/  @P0 SEL R2, R3, R2, !P2 ;  /* 0x0000000203020207 */ /* 0x000fe40005000000 */
[----:B------:R-:W-:Y:S02]  /*6270*/  CS2R R74, SRZ ;  /* 0x00000000004a7805 */ /* 0x000fe4000001ff00 */
[----:B------:R-:W-:Y:S02]  /*6280*/  LEA R99, R36, UR44, 0x3 ;  /* 0x0000002c24637c11 */ /* 0x000fe4000f8e18ff */
[----:B------:R-:W-:Y:S02]  /*6290*/  CS2R R72, SRZ ;  /* 0x0000000000487805 */ /* 0x000fe4000001ff00 */
[----:B------:R-:W-:Y:S02]  /*62a0*/  @P1 LOP3.LUT R2, R2, 0x1, RZ, 0xc0, !PT ;  /* 0x0000000102021812 */ /* 0x000fe400078ec0ff */
[----:B------:R-:W-:Y:S02]  /*62b0*/  CS2R R66, SRZ ;  /* 0x0000000000427805 */ /* 0x000fe4000001ff00 */
[----:B-1----:R-:W-:Y:S02]  /*62c0*/  SHF.L.U32 R0, R89, 0x1f, RZ ;  /* 0x0000001f59007819 */ /* 0x002fe400000006ff */
[----:B------:R-:W-:Y:S02]  /*62d0*/  CS2R R64, SRZ ;  /* 0x0000000000407805 */ /* 0x000fe4000001ff00 */
[----:B------:R-:W-:Y:S02]  /*62e0*/  ISETP.NE.U32.OR P5, PT, R2, 0x1, !P1 ;  /* 0x000000010200780c */ /* 0x000fe40004fa5470 */
[----:B------:R-:W-:Y:S02]  /*62f0*/  CS2R R58, SRZ ;  /* 0x00000000003a7805 */ /* 0x000fe4000001ff00 */
[----:B------:R-:W-:Y:S02]  /*6300*/  PLOP3.LUT P2, PT, PT, PT, UP1, 0x80, 0x8 ;  /* 0x000000000008781c */ /* 0x000fe40003f4f018 */
[----:B------:R-:W-:Y:S02]  /*6310*/  CS2R R56, SRZ ;  /* 0x0000000000387805 */ /* 0x000fe4000001ff00 */
[----:B------:R-:W-:Y:S02]  /*6320*/  LOP3.LUT P4, R85, R80, 0xff, RZ, 0xc0, !PT ;  /* 0x000000ff50557812 */ /* 0x000fe4000788c0ff */
[----:B------:R-:W-:Y:S02]  /*6330*/  CS2R R50, SRZ ;  /* 0x0000000000327805 */ /* 0x000fe4000001ff00 */
[----:B------:R-:W-:Y:S02]  /*6340*/  SEL R2, RZ, 0xffffffff, P3 ;  /* 0xffffffffff027807 */ /* 0x000fe40001800000 */
[----:B------:R-:W-:Y:S02]  /*6350*/  CS2R R48, SRZ ;  /* 0x0000000000307805 */ /* 0x000fe4000001ff00 */
[----:B------:R-:W-:Y:S02]  /*6360*/  P2R R98, PR, RZ, 0x20 ;  /* 0x00000020ff627803 */ /* 0x000fe40000000000 */
[----:B------:R-:W-:Y:S02]  /*6370*/  @P5 SHF.L.U32 R4, R90, 0x1f, RZ ;  /* 0x0000001f5a045819 */ /* 0x000fe400000006ff */
[----:B------:R-:W-:Y:S02]  /*6380*/  @P2 SEL R2, R3, R2, !P4 ;  /* 0x0000000203022207 */ /* 0x000fe40006000000 */
[----:B------:R-:W1:Y:S02]  /*6390*/  @P5 SYNCS.PHASECHK.TRANS64.TRYWAIT P1, [UR44+0xc0], R4 ;  /* 0x0000c004ff0055a7 */ /* 0x000e64000802112c */
[----:B------:R-:W-:Y:S04]  /*63a0*/  LOP3.LUT R2, R2, 0x1, RZ, 0xc0, !PT ;  /* 0x0000000102027812 */ /* 0x000fe800078ec0ff */
[----:B------:R-:W-:Y:S04]  /*63b0*/  ISETP.NE.U32.AND P2, PT, R2, 0x1, PT ;  /* 0x000000010200780c */ /* 0x000fe80003f45070 */
[----:B------:R-:W-:Y:S01]  /*63c0*/  P2R R60, PR, RZ, 0x4 ;  /* 0x00000004ff3c7803 */ /* 0x000fe20000000000 */
[----:B------:R2:W4:Y:S01]  /*63d0*/  SYNCS.PHASECHK.TRANS64.TRYWAIT P0, [R99+URZ+0x130], R0 ;  /* 0x00013000630075a7 */ /* 0x00052200080011ff */
[----:B-1----:R-:W-:Y:S01]  /*63e0*/  @P5 SEL R47, RZ, 0x1, !P1 ;  /* 0x00000001ff2f5807 */ /* 0x002fe20004800000 */
[----:B--2---:R-:W-:Y:S06]  /*63f0*/  @!P5 BRA `(.L_x_107) ;  /* 0x000000000058d947 */ /* 0x004fec0003800000 */
[----:B------:R-:W-:Y:S01]  /*6400*/  IMAD.MOV.U32 R75, RZ, RZ, RZ ;  /* 0x000000ffff4b7224 */ /* 0x000fe200078e00ff */
[----:B------:R-:W-:Y:S01]  /*6410*/  ISETP.NE.AND P1, PT, R47, RZ, PT ;  /* 0x000000ff2f00720c */ /* 0x000fe20003f25270 */
[----:B------:R-:W-:Y:S01]  /*6420*/  BSSY B0, `(.L_x_108) ;  /* 0x000000c000007945 */ /* 0x000fe20003800000 */
[----:B------:R-:W-:Y:S02]  /*6430*/  CS2R R50, SRZ ;  /* 0x0000000000327805 */ /* 0x000fe4000001ff00 */
[----:B------:R-:W-:Y:S02]  /*6440*/  CS2R R48, SRZ ;  /* 0x0000000000307805 */ /* 0x000fe4000001ff00 */
[----:B------:R-:W-:Y:S02]  /*6450*/  CS2R R58, SRZ ;  /* 0x00000000003a7805 */ /* 0x000fe4000001ff00 */
[----:B------:R-:W-:Y:S02]  /*6460*/  CS2R R56, SRZ ;  /* 0x0000000000387805 */ /* 0x000fe4000001ff00 */
[----:B------:R-:W-:Y:S02]  /*6470*/  CS2R R66, SRZ ;  /* 0x0000000000427805 */ /* 0x000fe4000001ff00 */
[----:B------:R-:W-:Y:S02]  /*6480*/  CS2R R64, SRZ ;  /* 0x0000000000407805 */ /* 0x000fe4000001ff00 */
[----:B------:R-:W-:Y:S01]  /*6490*/  CS2R R72, SRZ ;  /* 0x0000000000487805 */ /* 0x000fe2000001ff00 */
[----:B------:R-:W-:Y:S06]  /*64a0*/  @P1 BRA `(.L_x_109) ;  /* 0x00000000000c1947 */ /* 0x000fec0003800000 */
[----:B------:R-:W-:Y:S04]  /*64b0*/  SHF.L.U32 R3, R90, 0x1f, RZ ;  /* 0x0000001f5a037819 */ /* 0x000fe800000006ff */
[----:B------:R-:W1:Y:S02]  /*64c0*/  SYNCS.PHASECHK.TRANS64.TRYWAIT P1, [UR44+0xc0], R3 ;  /* 0x0000c003ff0075a7 */ /* 0x000e64000802112c */
[----:B-1----:R-:W-:Y:S05]  /*64d0*/  @!P1 BRA `(.L_x_110) ;  /* 0x0000004000389947 */ /* 0x002fea0003800000 */
.L_x_109:
[----:B------:R-:W-:Y:S05]  /*64e0*/  BSYNC B0 ;  /* 0x0000000000007941 */ /* 0x000fea0003800000 */
.L_x_108:
[----:B------:R-:W-:Y:S01]  /*64f0*/  ISETP.NE.AND P1, PT, R60, RZ, PT ;  /* 0x000000ff3c00720c */ /* 0x000fe20003f25270 */
[----:B------:R-:W-:Y:S11]  /*6500*/  HFMA2 R46, -RZ, RZ, 0, 5.9604644775390625e-08 ;  /* 0x00000001ff2e7431 */ /* 0x000ff600000001ff */
[----:B------:R-:W-:Y:S01]  /*6510*/  @!UPT UIADD3 URZ, UPT, UPT, URZ, URZ, URZ ;  /* 0x000000fffffff290 */ /* 0x000fe2000fffe0ff */
[----:B------:R2:W1:Y:S04]  /*6520*/  @P1 LDS.128 R48, [R93] ;  /* 0x000000005d301984 */ /* 0x0004680000000c00 */
[----:B------:R2:W1:Y:S04]  /*6530*/  @P1 LDS.128 R56, [R92+0x10] ;  /* 0x000010005c381984 */ /* 0x0004680000000c00 */
[----:B------:R2:W1:Y:S04]  /*6540*/  @P1 LDS.128 R64, [R91+0x20] ;  /* 0x000020005b401984 */ /* 0x0004680000000c00 */
[----:B------:R2:W1:Y:S02]  /*6550*/  @P1 LDS.128 R72, [R87+0x30] ;  /* 0x0000300057481984 */ /* 0x0004640000000c00 */
.L_x_107:
[----:B------:R-:W-:Y:S05]  /*6560*/  BSYNC B1 ;  /* 0x0000000000017941 */ /* 0x000fea0003800000 */
.L_x_106:
[----:B-1----:R-:W-:Y:S04]  /*6570*/  SHF.R.U32.HI R2, RZ, 0x15, R39 ;  /* 0x00000015ff027819 */ /* 0x002fe80000011627 */
[----:B------:R-:W-:Y:S01]  /*6580*/  LOP3.LUT P1, RZ, R2, 0x3, R81, 0x48, !PT ;  /* 0x0000000302ff7812 */ /* 0x000fe20007824851 */
[----:B------:R-:W-:Y:S01]  /*6590*/  @!UPT UIADD3 URZ, UPT, UPT, URZ, URZ, URZ ;  /* 0x000000fffffff290 */ /* 0x000fe2000fffe0ff */
[----:B----4-:R-:W-:Y:S11]  /*65a0*/  @P0 BRA `(.L_x_111) ;  /* 0x0000000000080947 */ /* 0x010ff60003800000 */
[----:B------:R-:W1:Y:S02]  /*65b0*/  SYNCS.PHASECHK.TRANS64.TRYWAIT P0, [R99+URZ+0x130], R0 ;  /* 0x00013000630075a7 */ /* 0x000e6400080011ff */
[----:B-1----:R-:W-:Y:S05]  /*65c0*/  @!P0 BRA `(.L_x_112) ;  /* 0x0000004000148947 */ /* 0x002fea0003800000 */
.L_x_111:
[----:B------:R-:W-:Y:S05]  /*65d0*/  @!P1 BRA `(.L_x_113) ;  /* 0x0000000000409947 */ /* 0x000fea0003800000 */
[----:B------:R-:W4:Y:S01]  /*65e0*/  LDCU.64 UR8, c[0x4][0x70] ;  /* 0x01000e00ff0877ac */ /* 0x000f220008000a00 */
[----:B------:R-:W-:Y:S01]  /*65f0*/  MOV R3, 0x0 ;  /* 0x0000000000037802 */ /* 0x000fe20000000f00 */
[----:B------:R-:W-:Y:S02]  /*6600*/  HFMA2 R12, -RZ, RZ, 0, 5.9604644775390625e-08 ;  /* 0x00000001ff0c7431 */ /* 0x000fe400000001ff */
[----:B------:R-:W-:Y:S02]  /*6610*/  IMAD.MOV.U32 R8, RZ, RZ, 0x192 ;  /* 0x00000192ff087424 */ /* 0x000fe400078e00ff */
[----:B------:R-:W-:Y:S01]  /*6620*/  IMAD.MOV.U32 R13, RZ, RZ, RZ ;  /* 0x000000ffff0d7224 */ /* 0x000fe200078e00ff */
[----:B------:R-:W5:Y:S01]  /*6630*/  LDCU.64 UR6, c[0x4][0x78] ;  /* 0x01000f00ff0677ac */ /* 0x000f620008000a00 */
[----:B------:R-:W1:Y:S01]  /*6640*/  LDC.64 R2, c[0x4][R3] ;  /* 0x0100000003027b82 */ /* 0x000e620000000a00 */
[----:B------:R-:W2:Y:S01]  /*6650*/  LDCU.64 UR4, c[0x4][0x10] ;  /* 0x01000200ff0477ac */ /* 0x000ea20008000a00 */
[----:B----4-:R-:W-:Y:S01]  /*6660*/  MOV R5, UR9 ;  /* 0x0000000900057c02 */ /* 0x010fe20008000f00 */
[----:B------:R-:W-:Y:S01]  /*6670*/  IMAD.U32 R4, RZ, RZ, UR8 ;  /* 0x00000008ff047e24 */ /* 0x000fe2000f8e00ff */
[----:B-----5:R-:W-:Y:S01]  /*6680*/  MOV R7, UR7 ;  /* 0x0000000700077c02 */ /* 0x020fe20008000f00 */
[----:B------:R-:W-:Y:S01]  /*6690*/  IMAD.U32 R6, RZ, RZ, UR6 ;  /* 0x00000006ff067e24 */ /* 0x000fe2000f8e00ff */
[----:B--2---:R-:W-:Y:S01]  /*66a0*/  MOV R11, UR5 ;  /* 0x00000005000b7c02 */ /* 0x004fe20008000f00 */
[----:B------:R-:W-:Y:S02]  /*66b0*/  IMAD.U32 R10, RZ, RZ, UR4 ;  /* 0x00000004ff0a7e24 */ /* 0x000fe4000f8e00ff */
[----:B------:R-:W-:Y:S07]  /*66c0*/  LEPC R20, `(.L_x_113) ;  /* 0x000000001014794e */ /* 0x000fee0000000000 */
[----:B-1-3--:R-:W-:Y:S05]  /*66d0*/  CALL.ABS.NOINC R2 ;  /* 0x0000000002007343 */ /* 0x00afea0003c00000 */
.L_x_113:
[----:B------:R-:W-:Y:S05]  /*66e0*/  WARPSYNC.ALL ;  /* 0x0000000000007948 */ /* 0x000fea0003800000 */
[----:B------:R-:W-:Y:S01]  /*66f0*/  R2UR UR4, R39 ;  /* 0x00000000270472ca */ /* 0x000fe200000e0000 */
[--C-:B------:R-:W-:Y:S01]  /*6700*/  HADD2.F32 R40, -RZ, R48.reuse.H0_H0 ;  /* 0x20000030ff287230 */ /* 0x100fe20000004100 */
[----:B------:R-:W-:Y:S01]  /*6710*/  ISETP.NE.AND P0, PT, R95, RZ, PT ;  /* 0x000000ff5f00720c */ /* 0x000fe20003f05270 */
[----:B------:R-:W-:Y:S01]  /*6720*/  HADD2.F32 R43, -RZ, R48.H1_H1 ;  /* 0x30000030ff2b7230 */ /* 0x000fe20000004100 */
[----:B------:R-:W-:Y:S01]  /*6730*/  BSSY.RECONVERGENT B0, `(.L_x_114) ;  /* 0x0000086000007945 */ /* 0x000fe20003800200 */
[----:B------:R-:W-:Y:S02]  /*6740*/  HADD2.F32 R42, -RZ, R49.H0_H0 ;  /* 0x20000031ff2a7230 */ /* 0x000fe40000004100 */
[----:B------:R-:W-:Y:S02]  /*6750*/  HADD2.F32 R45, -RZ, R51.H0_H0 ;  /* 0x20000033ff2d7230 */ /* 0x000fe40000004100 */
[----:B------:R-:W-:Y:S04]  /*6760*/  HADD2.F32 R44, -RZ, R75.H1_H1 ;  /* 0x3000004bff2c7230 */ /* 0x000fe80000004100 */
[----:B------:R-:W1:Y:S02]  /*6770*/  LDTM.x32 R4, tmem[UR4] ;  /* 0x00000004000479ee */ /* 0x000e6400082c0000 */
[C---:B-1-3--:R-:W-:Y:S01]  /*6780*/  FMUL R0, R38.reuse, R4 ;  /* 0x0000000426007220 */ /* 0x04afe20000400000 */
[C---:B------:R-:W-:Y:S01]  /*6790*/  FMUL R2, R38.reuse, R5 ;  /* 0x0000000526027220 */ /* 0x040fe20000400000 */
[C---:B------:R-:W-:Y:S01]  /*67a0*/  FMUL R3, R38.reuse, R6 ;  /* 0x0000000626037220 */ /* 0x040fe20000400000 */
[C---:B------:R-:W-:Y:S01]  /*67b0*/  FMUL R7, R38.reuse, R7 ;  /* 0x0000000726077220 */ /* 0x040fe20000400000 */
[C---:B------:R-:W-:Y:S01]  /*67c0*/  FFMA R0, R41.reuse, R40, R0 ;  /* 0x0000002829007223 */ /* 0x040fe20000000000 */
[----:B------:R-:W-:Y:S02]  /*67d0*/  HADD2.F32 R40, -RZ, R49.H1_H1 ;  /* 0x30000031ff287230 */ /* 0x000fe40000004100 */
[C---:B------:R-:W-:Y:S01]  /*67e0*/  FFMA R2, R41.reuse, R43, R2 ;  /* 0x0000002b29027223 */ /* 0x040fe20000000002 */
[C---:B------:R-:W-:Y:S01]  /*67f0*/  FFMA R3, R41.reuse, R42, R3 ;  /* 0x0000002a29037223 */ /* 0x040fe20000000003 */
[--C-:B------:R-:W-:Y:S02]  /*6800*/  HADD2.F32 R43, -RZ, R50.reuse.H0_H0 ;  /* 0x20000032ff2b7230 */ /* 0x100fe40000004100 */
[----:B------:R-:W-:Y:S01]  /*6810*/  FMUL R4, R38, R8 ;  /* 0x0000000826047220 */ /* 0x000fe20000400000 */
[----:B------:R-:W-:Y:S01]  /*6820*/  HADD2.F32 R42, -RZ, R50.H1_H1 ;  /* 0x30000032ff2a7230 */ /* 0x000fe20000004100 */
[----:B------:R-:W-:Y:S01]  /*6830*/  F2FP.F16.F32.PACK_AB R52, R2, R0 ;  /* 0x000000000234723e */ /* 0x000fe200000000ff */
[C---:B------:R-:W-:Y:S01]  /*6840*/  FFMA R7, R41.reuse, R40, R7 ;  /* 0x0000002829077223 */ /* 0x040fe20000000007 */
[----:B------:R-:W-:Y:S01]  /*6850*/  FFMA R4, R41, R43, R4 ;  /* 0x0000002b29047223 */ /* 0x000fe20000000004 */
[C---:B------:R-:W-:Y:S01]  /*6860*/  FMUL R5, R38.reuse, R9 ;  /* 0x0000000926057220 */ /* 0x040fe20000400000 */
[C---:B------:R-:W-:Y:S01]  /*6870*/  FMUL R6, R38.reuse, R10 ;  /* 0x0000000a26067220 */ /* 0x040fe20000400000 */
[----:B------:R-:W-:Y:S01]  /*6880*/  HADD2.F32 R40, -RZ, R51.H1_H1 ;  /* 0x30000033ff287230 */ /* 0x000fe20000004100 */
[----:B------:R-:W-:Y:S01]  /*6890*/  F2FP.F16.F32.PACK_AB R53, R7, R3 ;  /* 0x000000030735723e */ /* 0x000fe200000000ff */
[C---:B------:R-:W-:Y:S01]  /*68a0*/  FFMA R5, R41.reuse, R42, R5 ;  /* 0x0000002a29057223 */ /* 0x040fe20000000005 */
[----:B------:R-:W-:Y:S01]  /*68b0*/  FFMA R6, R41, R45, R6 ;  /* 0x0000002d29067223 */ /* 0x000fe20000000006 */
[C---:B------:R-:W-:Y:S01]  /*68c0*/  FMUL R11, R38.reuse, R11 ;  /* 0x0000000b260b7220 */ /* 0x040fe20000400000 */
[--C-:B------:R-:W-:Y:S02]  /*68d0*/  HADD2.F32 R43, -RZ, R56.reuse.H0_H0 ;  /* 0x20000038ff2b7230 */ /* 0x100fe40000004100 */
[C---:B------:R-:W-:Y:S01]  /*68e0*/  FMUL R8, R38.reuse, R12 ;  /* 0x0000000c26087220 */ /* 0x040fe20000400000 */
[----:B------:R-:W-:Y:S01]  /*68f0*/  F2FP.F16.F32.PACK_AB R54, R5, R4 ;  /* 0x000000040536723e */ /* 0x000fe200000000ff */
[C---:B------:R-:W-:Y:S01]  /*6900*/  FFMA R11, R41.reuse, R40, R11 ;  /* 0x00000028290b7223 */ /* 0x040fe2000000000b */
[----:B------:R-:W-:Y:S02]  /*6910*/  HADD2.F32 R40, -RZ, R56.H1_H1 ;  /* 0x30000038ff287230 */ /* 0x000fe40000004100 */
[----:B------:R-:W-:Y:S01]  /*6920*/  FFMA R8, R41, R43, R8 ;  /* 0x0000002b29087223 */ /* 0x000fe20000000008 */
[C---:B------:R-:W-:Y:S01]  /*6930*/  FMUL R9, R38.reuse, R13 ;  /* 0x0000000d26097220 */ /* 0x040fe20000400000 */
[--C-:B------:R-:W-:Y:S01]  /*6940*/  HADD2.F32 R45, -RZ, R57.reuse.H0_H0 ;  /* 0x20000039ff2d7230 */ /* 0x100fe20000004100 */
[----:B------:R-:W-:Y:S01]  /*6950*/  F2FP.F16.F32.PACK_AB R55, R11, R6 ;  /* 0x000000060b37723e */ /* 0x000fe200000000ff */
[C---:B------:R-:W-:Y:S01]  /*6960*/  FMUL R10, R38.reuse, R14 ;  /* 0x0000000e260a7220 */ /* 0x040fe20000400000 */
[----:B------:R-:W-:Y:S02]  /*6970*/  HADD2.F32 R42, -RZ, R57.H1_H1 ;  /* 0x30000039ff2a7230 */ /* 0x000fe40000004100 */
[C---:B------:R-:W-:Y:S01]  /*6980*/  FFMA R9, R41.reuse, R40, R9 ;  /* 0x0000002829097223 */ /* 0x040fe20000000009 */
[C---:B------:R-:W-:Y:S01]  /*6990*/  FMUL R15, R38.reuse, R15 ;  /* 0x0000000f260f7220 */ /* 0x040fe20000400000 */
[----:B------:R1:W-:Y:S01]  /*69a0*/  STS.128 [R93], R52 ;  /* 0x000000345d007388 */ /* 0x0003e20000000c00 */
[----:B------:R-:W-:Y:S01]  /*69b0*/  FFMA R10, R41, R45, R10 ;  /* 0x0000002d290a7223 */ /* 0x000fe2000000000a */
[--C-:B------:R-:W-:Y:S01]  /*69c0*/  HADD2.F32 R40, -RZ, R58.reuse.H0_H0 ;  /* 0x2000003aff287230 */ /* 0x100fe20000004100 */
[----:B------:R-:W-:Y:S01]  /*69d0*/  F2FP.F16.F32.PACK_AB R68, R9, R8 ;  /* 0x000000080944723e */ /* 0x000fe200000000ff */
[----:B------:R-:W-:Y:S01]  /*69e0*/  FFMA R15, R41, R42, R15 ;  /* 0x0000002a290f7223 */ /* 0x000fe2000000000f */
[C---:B------:R-:W-:Y:S01]  /*69f0*/  FMUL R12, R38.reuse, R16 ;  /* 0x00000010260c7220 */ /* 0x040fe20000400000 */
[----:B------:R-:W-:Y:S02]  /*6a00*/  HADD2.F32 R42, -RZ, R58.H1_H1 ;  /* 0x3000003aff2a7230 */ /* 0x000fe40000004100 */
[C---:B------:R-:W-:Y:S01]  /*6a10*/  FMUL R13, R38.reuse, R17 ;  /* 0x00000011260d7220 */ /* 0x040fe20000400000 */
[--C-:B------:R-:W-:Y:S01]  /*6a20*/  HADD2.F32 R43, -RZ, R59.reuse.H0_H0 ;  /* 0x2000003bff2b7230 */ /* 0x100fe20000004100 */
[----:B------:R-:W-:Y:S01]  /*6a30*/  F2FP.F16.F32.PACK_AB R69, R15, R10 ;  /* 0x0000000a0f45723e */ /* 0x000fe200000000ff */
[C---:B------:R-:W-:Y:S01]  /*6a40*/  FFMA R12, R41.reuse, R40, R12 ;  /* 0x00000028290c7223 */ /* 0x040fe2000000000c */
[C---:B------:R-:W-:Y:S01]  /*6a50*/  FFMA R13, R41.reuse, R42, R13 ;  /* 0x0000002a290d7223 */ /* 0x040fe2000000000d */
[C---:B------:R-:W-:Y:S01]  /*6a60*/  FMUL R14, R38.reuse, R18 ;  /* 0x00000012260e7220 */ /* 0x040fe20000400000 */
[----:B------:R-:W-:Y:S02]  /*6a70*/  HADD2.F32 R40, -RZ, R59.H1_H1 ;  /* 0x3000003bff287230 */ /* 0x000fe40000004100 */
[C---:B------:R-:W-:Y:S01]  /*6a80*/  FMUL R19, R38.reuse, R19 ;  /* 0x0000001326137220 */ /* 0x040fe20000400000 */
[C---:B------:R-:W-:Y:S01]  /*6a90*/  FMUL R16, R38.reuse, R20 ;  /* 0x0000001426107220 */ /* 0x040fe20000400000 */
[C---:B------:R-:W-:Y:S01]  /*6aa0*/  FFMA R14, R41.reuse, R43, R14 ;  /* 0x0000002b290e7223 */ /* 0x040fe2000000000e */
[--C-:B------:R-:W-:Y:S02]  /*6ab0*/  HADD2.F32 R43, -RZ, R64.reuse.H0_H0 ;  /* 0x20000040ff2b7230 */ /* 0x100fe40000004100 */
[C---:B------:R-:W-:Y:S01]  /*6ac0*/  FFMA R19, R41.reuse, R40, R19 ;  /* 0x0000002829137223 */ /* 0x040fe20000000013 */
[----:B------:R-:W-:Y:S02]  /*6ad0*/  HADD2.F32 R42, -RZ, R64.H1_H1 ;  /* 0x30000040ff2a7230 */ /* 0x000fe40000004100 */
[C---:B------:R-:W-:Y:S01]  /*6ae0*/  FMUL R17, R38.reuse, R21 ;  /* 0x0000001526117220 */ /* 0x040fe20000400000 */
[--C-:B------:R-:W-:Y:S02]  /*6af0*/  HADD2.F32 R45, -RZ, R65.reuse.H0_H0 ;  /* 0x20000041ff2d7230 */ /* 0x100fe40000004100 */
[C---:B------:R-:W-:Y:S01]  /*6b00*/  FMUL R18, R38.reuse, R22 ;  /* 0x0000001626127220 */ /* 0x040fe20000400000 */
[----:B------:R-:W-:Y:S02]  /*6b10*/  HADD2.F32 R40, -RZ, R65.H1_H1 ;  /* 0x30000041ff287230 */ /* 0x000fe40000004100 */
[C---:B------:R-:W-:Y:S01]  /*6b20*/  FMUL R23, R38.reuse, R23 ;  /* 0x0000001726177220 */ /* 0x040fe20000400000 */
[C---:B------:R-:W-:Y:S01]  /*6b30*/  FFMA R16, R41.reuse, R43, R16 ;  /* 0x0000002b29107223 */ /* 0x040fe20000000010 */
[C---:B------:R-:W-:Y:S01]  /*6b40*/  FFMA R17, R41.reuse, R42, R17 ;  /* 0x0000002a29117223 */ /* 0x040fe20000000011 */
[C---:B------:R-:W-:Y:S01]  /*6b50*/  FFMA R18, R41.reuse, R45, R18 ;  /* 0x0000002d29127223 */ /* 0x040fe20000000012 */
[C---:B------:R-:W-:Y:S01]  /*6b60*/  FFMA R23, R41.reuse, R40, R23 ;  /* 0x0000002829177223 */ /* 0x040fe20000000017 */
[--C-:B------:R-:W-:Y:S02]  /*6b70*/  HADD2.F32 R43, -RZ, R66.reuse.H0_H0 ;  /* 0x20000042ff2b7230 */ /* 0x100fe40000004100 */
[C---:B------:R-:W-:Y:S01]  /*6b80*/  FMUL R20, R38.reuse, R24 ;  /* 0x0000001826147220 */ /* 0x040fe20000400000 */
        /* <DEDUP_REMOVED lines=9> */
[----:B------:R-:W-:Y:S01]  /*6c20*/  FFMA R27, R41, R42, R27 ;  /* 0x0000002a291b7223 */ /* 0x000fe2000000001b */
[--C-:B------:R-:W-:Y:S02]  /*6c30*/  HADD2.F32 R40, -RZ, R72.reuse.H0_H0 ;  /* 0x20000048ff287230 */ /* 0x100fe40000004100 */
[C---:B------:R-:W-:Y:S01]  /*6c40*/  FMUL R24, R38.reuse, R28 ;  /* 0x0000001c26187220 */ /* 0x040fe20000400000 */
[----:B------:R-:W-:Y:S02]  /*6c50*/  HADD2.F32 R42, -RZ, R72.H1_H1 ;  /* 0x30000048ff2a7230 */ /* 0x000fe40000004100 */
[C---:B------:R-:W-:Y:S01]  /*6c60*/  FMUL R25, R38.reuse, R29 ;  /* 0x0000001d26197220 */ /* 0x040fe20000400000 */
[--C-:B------:R-:W-:Y:S02]  /*6c70*/  HADD2.F32 R43, -RZ, R73.reuse.H0_H0 ;  /* 0x20000049ff2b7230 */ /* 0x100fe40000004100 */
[C---:B------:R-:W-:Y:S01]  /*6c80*/  FMUL R26, R38.reuse, R30 ;  /* 0x0000001e261a7220 */ /* 0x040fe20000400000 */
[----:B------:R-:W-:Y:S01]  /*6c90*/  F2FP.F16.F32.PACK_AB R70, R13, R12 ;  /* 0x0000000c0d46723e */ /* 0x000fe200000000ff */
[----:B------:R-:W-:Y:S01]  /*6ca0*/  FFMA R24, R41, R40, R24 ;  /* 0x0000002829187223 */ /* 0x000fe20000000018 */
[----:B------:R-:W-:Y:S01]  /*6cb0*/  F2FP.F16.F32.PACK_AB R71, R19, R14 ;  /* 0x0000000e1347723e */ /* 0x000fe200000000ff */
[C---:B------:R-:W-:Y:S01]  /*6cc0*/  FFMA R25, R41.reuse, R42, R25 ;  /* 0x0000002a29197223 */ /* 0x040fe20000000019 */
[C---:B------:R-:W-:Y:S01]  /*6cd0*/  FFMA R26, R41.reuse, R43, R26 ;  /* 0x0000002b291a7223 */ /* 0x040fe2000000001a */
[----:B------:R-:W-:Y:S02]  /*6ce0*/  HADD2.F32 R40, -RZ, R73.H1_H1 ;  /* 0x30000049ff287230 */ /* 0x000fe40000004100 */
[C---:B------:R-:W-:Y:S01]  /*6cf0*/  FMUL R31, R38.reuse, R31 ;  /* 0x0000001f261f7220 */ /* 0x040fe20000400000 */
[----:B------:R1:W-:Y:S01]  /*6d00*/  STS.128 [R92+0x10], R68 ;  /* 0x000010445c007388 */ /* 0x0003e20000000c00 */
[--C-:B------:R-:W-:Y:S02]  /*6d10*/  HADD2.F32 R43, -RZ, R74.reuse.H0_H0 ;  /* 0x2000004aff2b7230 */ /* 0x100fe40000004100 */
[C---:B------:R-:W-:Y:S01]  /*6d20*/  FMUL R28, R38.reuse, R32 ;  /* 0x00000020261c7220 */ /* 0x040fe20000400000 */
[----:B------:R-:W-:Y:S02]  /*6d30*/  HADD2.F32 R42, -RZ, R74.H1_H1 ;  /* 0x3000004aff2a7230 */ /* 0x000fe40000004100 */
[C---:B------:R-:W-:Y:S01]  /*6d40*/  FMUL R29, R38.reuse, R33 ;  /* 0x00000021261d7220 */ /* 0x040fe20000400000 */
[----:B------:R-:W-:Y:S02]  /*6d50*/  HADD2.F32 R45, -RZ, R75.H0_H0 ;  /* 0x2000004bff2d7230 */ /* 0x000fe40000004100 */
[C---:B------:R-:W-:Y:S01]  /*6d60*/  FMUL R30, R38.reuse, R34 ;  /* 0x00000022261e7220 */ /* 0x040fe20000400000 */
[----:B------:R-:W-:Y:S01]  /*6d70*/  FFMA R31, R41, R40, R31 ;  /* 0x00000028291f7223 */ /* 0x000fe2000000001f */
[----:B------:R-:W-:Y:S01]  /*6d80*/  FMUL R35, R38, R35 ;  /* 0x0000002326237220 */ /* 0x000fe20000400000 */
[----:B------:R-:W-:Y:S01]  /*6d90*/  F2FP.F16.F32.PACK_AB R100, R17, R16 ;  /* 0x000000101164723e */ /* 0x000fe200000000ff */
[----:B------:R-:W-:Y:S01]  /*6da0*/  FFMA R28, R41, R43, R28 ;  /* 0x0000002b291c7223 */ /* 0x000fe2000000001c */
[----:B------:R-:W-:Y:S01]  /*6db0*/  F2FP.F16.F32.PACK_AB R101, R23, R18 ;  /* 0x000000121765723e */ /* 0x000fe200000000ff */
[----:B------:R-:W-:Y:S01]  /*6dc0*/  FFMA R29, R41, R42, R29 ;  /* 0x0000002a291d7223 */ /* 0x000fe2000000001d */
[----:B------:R-:W-:Y:S01]  /*6dd0*/  F2FP.F16.F32.PACK_AB R102, R21, R20 ;  /* 0x000000141566723e */ /* 0x000fe200000000ff */
[----:B------:R-:W-:Y:S01]  /*6de0*/  FFMA R30, R41, R45, R30 ;  /* 0x0000002d291e7223 */ /* 0x000fe2000000001e */
[----:B------:R-:W-:Y:S01]  /*6df0*/  F2FP.F16.F32.PACK_AB R103, R27, R22 ;  /* 0x000000161b67723e */ /* 0x000fe200000000ff */
[----:B------:R-:W-:Y:S01]  /*6e00*/  FFMA R35, R41, R44, R35 ;  /* 0x0000002c29237223 */ /* 0x000fe20000000023 */
[----:B------:R-:W-:Y:S02]  /*6e10*/  F2FP.F16.F32.PACK_AB R104, R25, R24 ;  /* 0x000000181968723e */ /* 0x000fe400000000ff */
[----:B------:R-:W-:Y:S01]  /*6e20*/  F2FP.F16.F32.PACK_AB R105, R31, R26 ;  /* 0x0000001a1f69723e */ /* 0x000fe200000000ff */
[----:B------:R1:W-:Y:S01]  /*6e30*/  STS.128 [R91+0x20], R100 ;  /* 0x000020645b007388 */ /* 0x0003e20000000c00 */
[----:B------:R-:W-:Y:S02]  /*6e40*/  F2FP.F16.F32.PACK_AB R106, R29, R28 ;  /* 0x0000001c1d6a723e */ /* 0x000fe400000000ff */
[----:B------:R-:W-:Y:S05]  /*6e50*/  F2FP.F16.F32.PACK_AB R107, R35, R30 ;  /* 0x0000001e236b723e */ /* 0x000fea00000000ff */
[----:B------:R1:W-:Y:S01]  /*6e60*/  STS.128 [R87+0x30], R104 ;  /* 0x0000306857007388 */ /* 0x0003e20000000c00 */
[----:B------:R-:W-:Y:S01]  /*6e70*/  @!PT LDS RZ, [RZ] ;  /* 0x00000000fffff984 */ /* 0x000fe20000000800 */
[----:B------:R-:W-:Y:S01]  /*6e80*/  @!PT LDS RZ, [RZ] ;  /* 0x00000000fffff984 */ /* 0x000fe20000000800 */
[----:B------:R-:W-:Y:S01]  /*6e90*/  @!PT LDS RZ, [RZ] ;  /* 0x00000000fffff984 */ /* 0x000fe20000000800 */
[----:B------:R-:W-:Y:S01]  /*6ea0*/  @!PT LDS RZ, [RZ] ;  /* 0x00000000fffff984 */ /* 0x000fe20000000800 */
[----:B------:R3:W-:Y:S07]  /*6eb0*/  MEMBAR.ALL.CTA ;  /* 0x0000000000007992 */ /* 0x0007ee0000008000 */
[----:B---3--:R-:W3:Y:S02]  /*6ec0*/  FENCE.VIEW.ASYNC.S ;  /* 0x00000000000073c6 */ /* 0x008ee40000000000 */
[----:B---3--:R-:W-:Y:S06]  /*6ed0*/  BAR.SYNC.DEFER_BLOCKING 0x1, 0x80 ;  /* 0x0042000000007b1d */ /* 0x008fec0000010000 */
[----:B------:R-:W-:Y:S05]  /*6ee0*/  @P0 BRA `(.L_x_115) ;  /* 0x0000000000280947 */ /* 0x000fea0003800000 */
[----:B------:R-:W3:Y:S01]  /*6ef0*/  LDCU.64 UR6, c[0x0][0x348] ;  /* 0x00006900ff0677ac */ /* 0x000ee20008000a00 */
[----:B------:R-:W-:Y:S01]  /*6f00*/  UIADD3 UR4, UPT, UPT, UR44, 0x200, URZ ;  /* 0x000002002c047890 */ /* 0x000fe2000fffe0ff */
[----:B------:R-:W-:Y:S05]  /*6f10*/  UMOV UR51, UR36 ;  /* 0x0000002400337c82 */ /* 0x000fea0008000000 */
[----:B------:R-:W-:Y:S04]  /*6f20*/  MOV R84, UR4 ;  /* 0x0000000400547c02 */ /* 0x000fe80008000f00 */
[----:B------:R-:W-:Y:S01]  /*6f30*/  R2UR UR48, R84 ;  /* 0x00000000543072ca */ /* 0x000fe200000e0000 */
[----:B---3--:R-:W-:Y:S04]  /*6f40*/  UIADD3 UR4, UP0, UPT, UR6, 0x680, URZ ;  /* 0x0000068006047890 */ /* 0x008fe8000ff1e0ff */
[----:B------:R-:W-:Y:S09]  /*6f50*/  UIADD3.X UR5, UPT, UPT, URZ, UR7, URZ, UP0, !UPT ;  /* 0x00000007ff057290 */ /* 0x000ff200087fe4ff */
[----:B------:R3:W-:Y:S01]  /*6f60*/  UTMASTG.3D [UR48], [UR4] ;  /* 0x00000030040073b5 */ /* 0x0007e20008010000 */
[----:B------:R0:W-:Y:S01]  /*6f70*/  UTMACMDFLUSH ;  /* 0x00000000000079b7 */ /* 0x0001e20000000000 */
[----:B---3--:R-:W-:Y:S04]  /*6f80*/  DEPBAR.LE SB0, 0x1 ;  /* 0x000080400000791a */ /* 0x008fe80000000000 */
.L_x_115:
[----:B------:R-:W-:Y:S05]  /*6f90*/  BSYNC.RECONVERGENT B0 ;  /* 0x0000000000007941 */ /* 0x000fea0003800200 */
.L_x_114:
[----:B------:R-:W-:Y:S01]  /*6fa0*/  BAR.SYNC.DEFER_BLOCKING 0x1, 0x80 ;  /* 0x0042000000007b1d */ /* 0x000fe20000010000 */
[----:B------:R-:W-:Y:S01]  /*6fb0*/  ISETP.NE.AND P1, PT, R98, RZ, PT ;  /* 0x000000ff6200720c */ /* 0x000fe20003f25270 */
[----:B------:R-:W-:Y:S01]  /*6fc0*/  UISETP.NE.AND UP0, UPT, UR52, URZ, UPT ;  /* 0x000000ff3400728c */ /* 0x000fe2000bf05270 */
[----:B------:R-:W-:Y:S11]  /*6fd0*/  LEA R3, R46, UR44, 0x3 ;  /* 0x0000002c2e037c11 */ /* 0x000ff6000f8e18ff */
[----:B------:R-:W-:Y:S01]  /*6fe0*/  @P1 SHF.L.U32 R2, R90, 0x1f, RZ ;  /* 0x0000001f5a021819 */ /* 0x000fe200000006ff */
[----:B------:R-:W-:Y:S06]  /*6ff0*/  BRA.U !UP0, `(.L_x_116) ;  /* 0x0000000108247547 */ /* 0x000fec000b800000 */
[----:B------:R-:W-:Y:S01]  /*7000*/  IMAD.U32 R5, RZ, RZ, UR46 ;  /* 0x0000002eff057e24 */ /* 0x000fe2000f8e00ff */
[----:B------:R-:W-:Y:S01]  /*7010*/  MOV R0, UR47 ;  /* 0x0000002f00007c02 */ /* 0x000fe20008000f00 */
[----:B------:R-:W-:Y:S03]  /*7020*/  UIADD3 UR4, UPT, UPT, UR46, 0x1, URZ ;  /* 0x000000012e047890 */ /* 0x000fe6000fffe0ff */
[----:B------:R-:W-:Y:S01]  /*7030*/  @P1 LEA R5, R5, UR44, 0x3 ;  /* 0x0000002c05051c11 */ /* 0x000fe2000f8e18ff */
[----:B------:R-:W-:Y:S04]  /*7040*/  UISETP.NE.AND UP0, UPT, UR4, 0x4, UPT ;  /* 0x000000040400788c */ /* 0x000fe8000bf05270 */
[----:B------:R-:W-:Y:S01]  /*7050*/  @P1 VIADD R5, R5, 0xe0 ;  /* 0x000000e005051836 */ /* 0x000fe20000000000 */
[----:B------:R-:W-:Y:S04]  /*7060*/  USEL UR46, UR4, URZ, UP0 ;  /* 0x000000ff042e7287 */ /* 0x000fe80008000000 */
[----:B------:R-:W-:Y:S04]  /*7070*/  @P1 PRMT R0, R0, 0x654, R5 ;  /* 0x0000065400001816 */ /* 0x000fe80000000005 */
[----:B------:R3:W-:Y:S04]  /*7080*/  @P1 SYNCS.ARRIVE.TRANS64.RED.A1T0 RZ, [R0+URZ], RZ ;  /* 0x000000ff00ff19a7 */ /* 0x0007e800081004ff */
.L_x_116:
[----:B------:R-:W4:Y:S01]  /*7090*/  @P1 SYNCS.PHASECHK.TRANS64.TRYWAIT P0, [R3+URZ+0xc0], R2 ;  /* 0x0000c002030015a7 */ /* 0x000f2200080011ff */
[----:B------:R-:W-:Y:S01]  /*70a0*/  BSSY B1, `(.L_x_117) ;  /* 0x0000016000017945 */ /* 0x000fe20003800000 */
[----:B----4-:R-:W-:Y:S03]  /*70b0*/  @P1 SEL R47, RZ, 0x1, !P0 ;  /* 0x00000001ff2f1807 */ /* 0x010fe60004000000 */
[----:B------:R-:W-:Y:S05]  /*70c0*/  @!P1 BRA `(.L_x_118) ;  /* 0x00000000004c9947 */ /* 0x000fea0003800000 */
[----:B------:R-:W-:Y:S01]  /*70d0*/  ISETP.NE.AND P0, PT, R47, RZ, PT ;  /* 0x000000ff2f00720c */ /* 0x000fe20003f05270 */
[----:B------:R-:W-:Y:S01]  /*70e0*/  BSSY B0, `(.L_x_119) ;  /* 0x000000b000007945 */ /* 0x000fe20003800000 */
[----:B------:R-:W-:Y:S11]  /*70f0*/  ISETP.NE.AND P1, PT, R60, RZ, PT ;  /* 0x000000ff3c00720c */ /* 0x000ff60003f25270 */
[----:B------:R-:W-:Y:S02]  /*7100*/  @!UPT UIADD3 URZ, UPT, UPT, URZ, URZ, URZ ;  /* 0x000000fffffff290 */ /* 0x000fe4000fffe0ff */
[C---:B------:R-:W-:Y:S01]  /*7110*/  @P1 IMAD R6, R46.reuse, 0x2000, R93 ;  /* 0x000020002e061824 */ /* 0x040fe200078e025d */
[C---:B------:R-:W-:Y:S01]  /*7120*/  @P1 LEA R4, R46.reuse, R91, 0xd ;  /* 0x0000005b2e041211 */ /* 0x040fe200078e68ff */
[C---:B------:R-:W-:Y:S02]  /*7130*/  @P1 IMAD R5, R46.reuse, 0x2000, R92 ;  /* 0x000020002e051824 */ /* 0x040fe400078e025c */
[----:B------:R-:W-:Y:S01]  /*7140*/  @P1 IMAD R2, R46, 0x2000, R87 ;  /* 0x000020002e021824 */ /* 0x000fe200078e0257 */
[----:B------:R-:W-:Y:S06]  /*7150*/  @P0 BRA `(.L_x_120) ;  /* 0x00000000000c0947 */ /* 0x000fec0003800000 */
[----:B---3--:R-:W-:Y:S04]  /*7160*/  SHF.L.U32 R0, R90, 0x1f, RZ ;  /* 0x0000001f5a007819 */ /* 0x008fe800000006ff */
[----:B------:R-:W3:Y:S02]  /*7170*/  SYNCS.PHASECHK.TRANS64.TRYWAIT P0, [R3+URZ+0xc0], R0 ;  /* 0x0000c000030075a7 */ /* 0x000ee400080011ff */
[----:B---3--:R-:W-:Y:S05]  /*7180*/  @!P0 BRA `(.L_x_121) ;  /* 0x0000003400388947 */ /* 0x008fea0003800000 */
.L_x_120:
[----:B------:R-:W-:Y:S05]  /*7190*/  BSYNC B0 ;  /* 0x0000000000007941 */ /* 0x000fea0003800000 */
.L_x_119:
[----:B------:R-:W-:Y:S02]  /*71a0*/  ISETP.NE.AND P0, PT, R60, RZ, PT ;  /* 0x000000ff3c00720c */ /* 0x000fe40003f05270 */
[----:B------:R-:W-:Y:S11]  /*71b0*/  IADD3 R46, PT, PT, R46, 0x1, RZ ;  /* 0x000000012e2e7810 */ /* 0x000ff60007ffe0ff */
[----:B------:R4:W1:Y:S04]  /*71c0*/  @P0 LDS.128 R48, [R6] ;  /* 0x0000000006300984 */ /* 0x0008680000000c00 */
[----:B------:R4:W1:Y:S04]  /*71d0*/  @P0 LDS.128 R56, [R5+0x10] ;  /* 0x0000100005380984 */ /* 0x0008680000000c00 */
[----:B------:R4:W1:Y:S04]  /*71e0*/  @P0 LDS.128 R64, [R4+0x20] ;  /* 0x0000200004400984 */ /* 0x0008680000000c00 */
[----:B------:R4:W1:Y:S02]  /*71f0*/  @P0 LDS.128 R72, [R2+0x30] ;  /* 0x0000300002480984 */ /* 0x0008640000000c00 */
.L_x_118:
[----:B------:R-:W-:Y:S05]  /*7200*/  BSYNC B1 ;  /* 0x0000000000017941 */ /* 0x000fea0003800000 */
.L_x_117:
[----:B---3--:R-:W-:Y:S05]  /*7210*/  VIADD R0, R39, 0x20 ;  /* 0x0000002027007836 */ /* 0x008fea0000000000 */
[----:B------:R-:W-:Y:S04]  /*7220*/  SHF.R.U32.HI R0, RZ, 0x15, R0 ;  /* 0x00000015ff007819 */ /* 0x000fe80000011600 */
[----:B------:R-:W-:Y:S11]  /*7230*/  LOP3.LUT P0, RZ, R0, 0x3, R81, 0x48, !PT ;  /* 0x0000000300ff7812 */ /* 0x000ff60007804851 */
[----:B------:R-:W-:Y:S02]  /*7240*/  @!UPT UIADD3 URZ, UPT, UPT, URZ, URZ, URZ ;  /* 0x000000fffffff290 */ /* 0x000fe4000fffe0ff */
[----:B------:R-:W-:Y:S05]  /*7250*/  @!P0 BRA `(.L_x_122) ;  /* 0x0000000000408947 */ /* 0x000fea0003800000 */
[----:B------:R-:W3:Y:S01]  /*7260*/  LDCU.64 UR8, c[0x4][0x70] ;  /* 0x01000e00ff0877ac */ /* 0x000ee20008000a00 */
[----:B------:R-:W-:Y:S01]  /*7270*/  MOV R3, 0x0 ;  /* 0x0000000000037802 */ /* 0x000fe20000000f00 */
[----:B------:R-:W-:Y:S02]  /*7280*/  HFMA2 R12, -RZ, RZ, 0, 5.9604644775390625e-08 ;  /* 0x00000001ff0c7431 */ /* 0x000fe400000001ff */
[----:B------:R-:W-:Y:S02]  /*7290*/  IMAD.MOV.U32 R8, RZ, RZ, 0x192 ;  /* 0x00000192ff087424 */ /* 0x000fe400078e00ff */
[----:B------:R-:W-:Y:S01]  /*72a0*/  IMAD.MOV.U32 R13, RZ, RZ, RZ ;  /* 0x000000ffff0d7224 */ /* 0x000fe200078e00ff */
[----:B------:R-:W5:Y:S01]  /*72b0*/  LDCU.64 UR6, c[0x4][0x78] ;  /* 0x01000f00ff0677ac */ /* 0x000f620008000a00 */
[----:B----4-:R-:W4:Y:S01]  /*72c0*/  LDC.64 R2, c[0x4][R3] ;  /* 0x0100000003027b82 */ /* 0x010f220000000a00 */
[----:B------:R-:W2:Y:S01]  /*72d0*/  LDCU.64 UR4, c[0x4][0x10] ;  /* 0x01000200ff0477ac */ /* 0x000ea20008000a00 */
[----:B---3--:R-:W-:Y:S01]  /*72e0*/  MOV R5, UR9 ;  /* 0x0000000900057c02 */ /* 0x008fe20008000f00 */
[----:B------:R-:W-:Y:S01]  /*72f0*/  IMAD.U32 R4, RZ, RZ, UR8 ;  /* 0x00000008ff047e24 */ /* 0x000fe2000f8e00ff */
[----:B-----5:R-:W-:Y:S01]  /*7300*/  MOV R7, UR7 ;  /* 0x0000000700077c02 */ /* 0x020fe20008000f00 */
[----:B------:R-:W-:Y:S01]  /*7310*/  IMAD.U32 R6, RZ, RZ, UR6 ;  /* 0x00000006ff067e24 */ /* 0x000fe2000f8e00ff */
[----:B--2---:R-:W-:Y:S01]  /*7320*/  MOV R11, UR5 ;  /* 0x00000005000b7c02 */ /* 0x004fe20008000f00 */
[----:B------:R-:W-:Y:S02]  /*7330*/  IMAD.U32 R10, RZ, RZ, UR4 ;  /* 0x00000004ff0a7e24 */ /* 0x000fe4000f8e00ff */
[----:B------:R-:W-:Y:S07]  /*7340*/  LEPC R20, `(.L_x_122) ;  /* 0x000000001014794e */ /* 0x000fee0000000000 */
[----:B-1--4-:R-:W-:Y:S05]  /*7350*/  CALL.ABS.NOINC R2 ;  /* 0x0000000002007343 */ /* 0x012fea0003c00000 */
.L_x_122:
[----:B------:R-:W-:Y:S05]  /*7360*/  WARPSYNC.ALL ;  /* 0x0000000000007948 */ /* 0x000fea0003800000 */
[----:B------:R-:W-:Y:S01]  /*7370*/  R2UR UR4, R39 ;  /* 0x00000000270472ca */ /* 0x000fe200000e0000 */
[--C-:B-1----:R-:W-:Y:S01]  /*7380*/  HADD2.F32 R40, -RZ, R48.reuse.H0_H0 ;  /* 0x20000030ff287230 */ /* 0x102fe20000004100 */
[----:B------:R-:W-:Y:S01]  /*7390*/  ISETP.NE.AND P6, PT, R98, RZ, PT ;  /* 0x000000ff6200720c */ /* 0x000fe20003fc5270 */
[----:B------:R-:W-:Y:S01]  /*73a0*/  HADD2.F32 R43, -RZ, R48.H1_H1 ;  /* 0x30000030ff2b7230 */ /* 0x000fe20000004100 */
[----:B------:R-:W-:Y:S01]  /*73b0*/  MOV R52, UR46 ;  /* 0x0000002e00347c02 */ /* 0x000fe20008000f00 */
[----:B------:R-:W-:Y:S01]  /*73c0*/  HADD2.F32 R42, -RZ, R49.H1_H1 ;  /* 0x30000031ff2a7230 */ /* 0x000fe20000004100 */
[----:B------:R-:W-:Y:S01]  /*73d0*/  MOV R61, UR47 ;  /* 0x0000002f003d7c02 */ /* 0x000fe20008000f00 */
[----:B------:R-:W-:Y:S01]  /*73e0*/  HADD2.F32 R45, -RZ, R51.H0_H0 ;  /* 0x20000033ff2d7230 */ /* 0x000fe20000004100 */
[----:B------:R-:W-:Y:S01]  /*73f0*/  ISETP.NE.AND P0, PT, R95, RZ, PT ;  /* 0x000000ff5f00720c */ /* 0x000fe20003f05270 */
[----:B------:R-:W-:Y:S01]  /*7400*/  HADD2.F32 R44, -RZ, R75.H1_H1 ;  /* 0x3000004bff2c7230 */ /* 0x000fe20000004100 */
[----:B------:R-:W-:Y:S01]  /*7410*/  BSSY.RECONVERGENT B0, `(.L_x_123) ;  /* 0x0000088000007945 */ /* 0x000fe20003800200 */
[----:B------:R-:W-:Y:S02]  /*7420*/  LEA R62, R46, UR44, 0x3 ;  /* 0x0000002c2e3e7c11 */ /* 0x000fe4000f8e18ff */
[----:B----4-:R-:W1:Y:S02]  /*7430*/  LDTM.x32 R4, tmem[UR4+0x20] ;  /* 0x00002004000479ee */ /* 0x010e6400082c0000 */
[----:B------:R-:W-:Y:S02]  /*7440*/  @P6 LEA R52, R52, UR44, 0x3 ;  /* 0x0000002c34346c11 */ /* 0x000fe4000f8e18ff */
[----:B------:R-:W-:Y:S02]  /*7450*/  @P6 SHF.L.U32 R63, R90, 0x1f, RZ ;  /* 0x0000001f5a3f6819 */ /* 0x000fe400000006ff */
[----:B------:R-:W-:Y:S04]  /*7460*/  @P6 IADD3 R52, PT, PT, R52, 0xe0, RZ ;  /* 0x000000e034346810 */ /* 0x000fe80007ffe0ff */
[----:B------:R-:W-:Y:S01]  /*7470*/  @P6 PRMT R61, R61, 0x654, R52 ;  /* 0x000006543d3d6816 */ /* 0x000fe20000000034 */
[C---:B-1----:R-:W-:Y:S01]  /*7480*/  FMUL R0, R38.reuse, R4 ;  /* 0x0000000426007220 */ /* 0x042fe20000400000 */
[C---:B------:R-:W-:Y:S01]  /*7490*/  FMUL R2, R38.reuse, R5 ;  /* 0x0000000526027220 */ /* 0x040fe20000400000 */
[C---:B------:R-:W-:Y:S01]  /*74a0*/  FMUL R3, R38.reuse, R6 ;  /* 0x0000000626037220 */ /* 0x040fe20000400000 */
[C---:B------:R-:W-:Y:S01]  /*74b0*/  FMUL R7, R38.reuse, R7 ;  /* 0x0000000726077220 */ /* 0x040fe20000400000 */
[C---:B------:R-:W-:Y:S01]  /*74c0*/  FFMA R0, R41.reuse, R40, R0 ;  /* 0x0000002829007223 */ /* 0x040fe20000000000 */
[----:B------:R-:W-:Y:S02]  /*74d0*/  HADD2.F32 R40, -RZ, R49.H0_H0 ;  /* 0x20000031ff287230 */ /* 0x000fe40000004100 */
[C---:B------:R-:W-:Y:S01]  /*74e0*/  FFMA R2, R41.reuse, R43, R2 ;  /* 0x0000002b29027223 */ /* 0x040fe20000000002 */
[--C-:B------:R-:W-:Y:S02]  /*74f0*/  HADD2.F32 R43, -RZ, R50.reuse.H0_H0 ;  /* 0x20000032ff2b7230 */ /* 0x100fe40000004100 */
[C---:B------:R-:W-:Y:S01]  /*7500*/  FMUL R4, R38.reuse, R8 ;  /* 0x0000000826047220 */ /* 0x040fe20000400000 */
[----:B------:R-:W-:Y:S01]  /*7510*/  FMUL R5, R38, R9 ;  /* 0x0000000926057220 */ /* 0x000fe20000400000 */
[C---:B------:R-:W-:Y:S01]  /*7520*/  FFMA R3, R41.reuse, R40, R3 ;  /* 0x0000002829037223 */ /* 0x040fe20000000003 */
[----:B------:R-:W-:Y:S01]  /*7530*/  HADD2.F32 R40, -RZ, R50.H1_H1 ;  /* 0x30000032ff287230 */ /* 0x000fe20000004100 */
[----:B------:R-:W-:Y:S01]  /*7540*/  F2FP.F16.F32.PACK_AB R52, R2, R0 ;  /* 0x000000000234723e */ /* 0x000fe200000000ff */
[C---:B------:R-:W-:Y:S01]  /*7550*/  FFMA R7, R41.reuse, R42, R7 ;  /* 0x0000002a29077223 */ /* 0x040fe20000000007 */
[C---:B------:R-:W-:Y:S01]  /*7560*/  FFMA R4, R41.reuse, R43, R4 ;  /* 0x0000002b29047223 */ /* 0x040fe20000000004 */
[C---:B------:R-:W-:Y:S01]  /*7570*/  FMUL R6, R38.reuse, R10 ;  /* 0x0000000a26067220 */ /* 0x040fe20000400000 */
[----:B------:R-:W-:Y:S02]  /*7580*/  HADD2.F32 R42, -RZ, R51.H1_H1 ;  /* 0x30000033ff2a7230 */ /* 0x000fe40000004100 */
[----:B------:R-:W-:Y:S01]  /*7590*/  FFMA R5, R41, R40, R5 ;  /* 0x0000002829057223 */ /* 0x000fe20000000005 */
[----:B------:R-:W-:Y:S01]  /*75a0*/  F2FP.F16.F32.PACK_AB R53, R7, R3 ;  /* 0x000000030735723e */ /* 0x000fe200000000ff */
[----:B------:R-:W-:Y:S01]  /*75b0*/  FFMA R6, R41, R45, R6 ;  /* 0x0000002d29067223 */ /* 0x000fe20000000006 */
[C---:B------:R-:W-:Y:S01]  /*75c0*/  FMUL R11, R38.reuse, R11 ;  /* 0x0000000b260b7220 */ /* 0x040fe20000400000 */
[--C-:B------:R-:W-:Y:S01]  /*75d0*/  HADD2.F32 R40, -RZ, R56.reuse.H0_H0 ;  /* 0x20000038ff287230 */ /* 0x100fe20000004100 */
[----:B------:R-:W-:Y:S01]  /*75e0*/  F2FP.F16.F32.PACK_AB R54, R5, R4 ;  /* 0x000000040536723e */ /* 0x000fe200000000ff */
[C---:B------:R-:W-:Y:S01]  /*75f0*/  FMUL R8, R38.reuse, R12 ;  /* 0x0000000c26087220 */ /* 0x040fe20000400000 */
[C---:B------:R-:W-:Y:S01]  /*7600*/  FFMA R11, R41.reuse, R42, R11 ;  /* 0x0000002a290b7223 */ /* 0x040fe2000000000b */
[----:B------:R-:W-:Y:S02]  /*7610*/  HADD2.F32 R42, -RZ, R56.H1_H1 ;  /* 0x30000038ff2a7230 */ /* 0x000fe40000004100 */
[C---:B------:R-:W-:Y:S01]  /*7620*/  FMUL R9, R38.reuse, R13 ;  /* 0x0000000d26097220 */ /* 0x040fe20000400000 */
[--C-:B------:R-:W-:Y:S02]  /*7630*/  HADD2.F32 R43, -RZ, R57.reuse.H0_H0 ;  /* 0x20000039ff2b7230 */ /* 0x100fe40000004100 */
[----:B------:R-:W-:Y:S01]  /*7640*/  FFMA R8, R41, R40, R8 ;  /* 0x0000002829087223 */ /* 0x000fe20000000008 */
[----:B------:R-:W-:Y:S01]  /*7650*/  F2FP.F16.F32.PACK_AB R55, R11, R6 ;  /* 0x000000060b37723e */ /* 0x000fe200000000ff */
[----:B------:R-:W-:Y:S01]  /*7660*/  FFMA R9, R41, R42, R9 ;  /* 0x0000002a29097223 */ /* 0x000fe20000000009 */
[C---:B------:R-:W-:Y:S01]  /*7670*/  FMUL R10, R38.reuse, R14 ;  /* 0x0000000e260a7220 */ /* 0x040fe20000400000 */
[----:B------:R-:W-:Y:S02]  /*7680*/  HADD2.F32 R40, -RZ, R57.H1_H1 ;  /* 0x30000039ff287230 */ /* 0x000fe40000004100 */
[C---:B------:R-:W-:Y:S01]  /*7690*/  FMUL R15, R38.reuse, R15 ;  /* 0x0000000f260f7220 */ /* 0x040fe20000400000 */
[----:B------:R1:W-:Y:S01]  /*76a0*/  STS.128 [R93+0x2000], R52 ;  /* 0x002000345d007388 */ /* 0x0003e20000000c00 */
[----:B------:R-:W-:Y:S01]  /*76b0*/  F2FP.F16.F32.PACK_AB R68, R9, R8 ;  /* 0x000000080944723e */ /* 0x000fe200000000ff */
[C---:B------:R-:W-:Y:S01]  /*76c0*/  FFMA R10, R41.reuse, R43, R10 ;  /* 0x0000002b290a7223 */ /* 0x040fe2000000000a */
[--C-:B------:R-:W-:Y:S02]  /*76d0*/  HADD2.F32 R43, -RZ, R58.reuse.H0_H0 ;  /* 0x2000003aff2b7230 */ /* 0x100fe40000004100 */
        /* <DEDUP_REMOVED lines=11> */
[--C-:B------:R-:W-:Y:S02]  /*7790*/  HADD2.F32 R43, -RZ, R64.reuse.H0_H0 ;  /* 0x20000040ff2b7230 */ /* 0x100fe40000004100 */
[C---:B------:R-:W-:Y:S01]  /*77a0*/  FFMA R14, R41.reuse, R45, R14 ;  /* 0x0000002d290e7223 */ /* 0x040fe2000000000e */
[C---:B------:R-:W-:Y:S01]  /*77b0*/  FMUL R16, R38.reuse, R20 ;  /* 0x0000001426107220 */ /* 0x040fe20000400000 */
        /* <DEDUP_REMOVED lines=17> */
[C---:B------:R-:W-:Y:S01]  /*78d0*/  FFMA R20, R41.reuse, R40, R20 ;  /* 0x0000002829147223 */ /* 0x040fe20000000014 */
[C---:B------:R-:W-:Y:S01]  /*78e0*/  FFMA R21, R41.reuse, R42, R21 ;  /* 0x0000002a29157223 */ /* 0x040fe20000000015 */
[----:B------:R-:W-:Y:S02]  /*78f0*/  HADD2.F32 R40, -RZ, R67.H1_H1 ;  /* 0x30000043ff287230 */ /* 0x000fe40000004100 */
[----:B------:R-:W-:Y:S01]  /*7900*/  FFMA R22, R41, R43, R22 ;  /* 0x0000002b29167223 */ /* 0x000fe20000000016 */
[C---:B------:R-:W-:Y:S01]  /*7910*/  FMUL R27, R38.reuse, R27 ;  /* 0x0000001b261b7220 */ /* 0x040fe20000400000 */
[--C-:B------:R-:W-:Y:S02]  /*7920*/  HADD2.F32 R43, -RZ, R72.reuse.H0_H0 ;  /* 0x20000048ff2b7230 */ /* 0x100fe40000004100 */
[C---:B------:R-:W-:Y:S01]  /*7930*/  FMUL R24, R38.reuse, R28 ;  /* 0x0000001c26187220 */ /* 0x040fe20000400000 */
[----:B------:R-:W-:Y:S02]  /*7940*/  HADD2.F32 R42, -RZ, R72.H1_H1 ;  /* 0x30000048ff2a7230 */ /* 0x000fe40000004100 */
[C---:B------:R-:W-:Y:S01]  /*7950*/  FMUL R25, R38.reuse, R29 ;  /* 0x0000001d26197220 */ /* 0x040fe20000400000 */
[--C-:B------:R-:W-:Y:S01]  /*7960*/  HADD2.F32 R45, -RZ, R73.reuse.H0_H0 ;  /* 0x20000049ff2d7230 */ /* 0x100fe20000004100 */
[----:B------:R-:W-:Y:S01]  /*7970*/  F2FP.F16.F32.PACK_AB R70, R13, R12 ;  /* 0x0000000c0d46723e */ /* 0x000fe200000000ff */
[C---:B------:R-:W-:Y:S01]  /*7980*/  FMUL R26, R38.reuse, R30 ;  /* 0x0000001e261a7220 */ /* 0x040fe20000400000 */
[----:B------:R-:W-:Y:S01]  /*7990*/  F2FP.F16.F32.PACK_AB R71, R19, R14 ;  /* 0x0000000e1347723e */ /* 0x000fe200000000ff */
[C---:B------:R-:W-:Y:S01]  /*79a0*/  FFMA R27, R41.reuse, R40, R27 ;  /* 0x00000028291b7223 */ /* 0x040fe2000000001b */
[C---:B------:R-:W-:Y:S01]  /*79b0*/  FFMA R24, R41.reuse, R43, R24 ;  /* 0x0000002b29187223 */ /* 0x040fe20000000018 */
[----:B------:R-:W-:Y:S02]  /*79c0*/  HADD2.F32 R40, -RZ, R73.H1_H1 ;  /* 0x30000049ff287230 */ /* 0x000fe40000004100 */
[C---:B------:R-:W-:Y:S01]  /*79d0*/  FFMA R25, R41.reuse, R42, R25 ;  /* 0x0000002a29197223 */ /* 0x040fe20000000019 */
[----:B------:R1:W-:Y:S01]  /*79e0*/  STS.128 [R92+0x2010], R68 ;  /* 0x002010445c007388 */ /* 0x0003e20000000c00 */
[C---:B------:R-:W-:Y:S01]  /*79f0*/  FMUL R31, R38.reuse, R31 ;  /* 0x0000001f261f7220 */ /* 0x040fe20000400000 */
[--C-:B------:R-:W-:Y:S02]  /*7a00*/  HADD2.F32 R43, -RZ, R74.reuse.H0_H0 ;  /* 0x2000004aff2b7230 */ /* 0x100fe40000004100 */
[C---:B------:R-:W-:Y:S01]  /*7a10*/  FFMA R26, R41.reuse, R45, R26 ;  /* 0x0000002d291a7223 */ /* 0x040fe2000000001a */
        /* <DEDUP_REMOVED lines=30> */
[----:B------:R-:W-:Y:S02]  /*7c00*/  UIADD3 UR9, UPT, UPT, UR49, 0x20, URZ ;  /* 0x0000002031097890 */ /* 0x000fe4000fffe0ff */
[----:B------:R-:W-:Y:S01]  /*7c10*/  UIADD3 UR8, UPT, UPT, UR44, 0x2200, URZ ;  /* 0x000022002c087890 */ /* 0x000fe2000fffe0ff */
[----:B------:R-:W-:Y:S01]  /*7c20*/  UMOV UR10, UR50 ;  /* 0x00000032000a7c82 */ /* 0x000fe20008000000 */
[----:B------:R-:W-:Y:S01]  /*7c30*/  UMOV UR11, UR36 ;  /* 0x00000024000b7c82 */ /* 0x000fe20008000000 */
[----:B---3--:R-:W-:Y:S04]  /*7c40*/  UIADD3 UR4, UP0, UPT, UR6, 0x680, URZ ;  /* 0x0000068006047890 */ /* 0x008fe8000ff1e0ff */
[----:B------:R-:W-:Y:S09]  /*7c50*/  UIADD3.X UR5, UPT, UPT, URZ, UR7, URZ, UP0, !UPT ;  /* 0x00000007ff057290 */ /* 0x000ff200087fe4ff */
[----:B------:R3:W-:Y:S01]  /*7c60*/  UTMASTG.3D [UR8], [UR4] ;  /* 0x00000008040073b5 */ /* 0x0007e20008010000 */
[----:B------:R0:W-:Y:S01]  /*7c70*/  UTMACMDFLUSH ;  /* 0x00000000000079b7 */ /* 0x0001e20000000000 */
[----:B---3--:R-:W-:Y:S04]  /*7c80*/  DEPBAR.LE SB0, 0x1 ;  /* 0x000080400000791a */ /* 0x008fe80000000000 */
.L_x_124:
[----:B------:R-:W-:Y:S05]  /*7c90*/  BSYNC.RECONVERGENT B0 ;  /* 0x0000000000007941 */ /* 0x000fea0003800200 */
.L_x_123:
[----:B------:R-:W-:Y:S01]  /*7ca0*/  BAR.SYNC.DEFER_BLOCKING 0x1, 0x80 ;  /* 0x0042000000007b1d */ /* 0x000fe20000010000 */
[----:B------:R-:W-:Y:S04]  /*7cb0*/  UIADD3 UR4, UPT, UPT, UR46, 0x1, URZ ;  /* 0x000000012e047890 */ /* 0x000fe8000fffe0ff */
[----:B------:R-:W-:Y:S04]  /*7cc0*/  UISETP.NE.AND UP0, UPT, UR4, 0x4, UPT ;  /* 0x000000040400788c */ /* 0x000fe8000bf05270 */
[----:B------:R-:W-:Y:S01]  /*7cd0*/  USEL UR45, UR4, URZ, UP0 ;  /* 0x000000ff042d7287 */ /* 0x000fe20008000000 */
[----:B------:R3:W-:Y:S01]  /*7ce0*/  @P6 SYNCS.ARRIVE.TRANS64.RED.A1T0 RZ, [R61+URZ], RZ ;  /* 0x000000ff3dff69a7 */ /* 0x0007e200081004ff */
[----:B------:R-:W-:Y:S01]  /*7cf0*/  BSSY B1, `(.L_x_125) ;  /* 0x0000017000017945 */ /* 0x000fe20003800000 */
[----:B------:R-:W4:Y:S02]  /*7d00*/  @P6 SYNCS.PHASECHK.TRANS64.TRYWAIT P0, [R62+URZ+0xc0], R63 ;  /* 0x0000c03f3e0065a7 */ /* 0x000f2400080011ff */
[----:B----4-:R-:W-:Y:S01]  /*7d10*/  @P6 SEL R47, RZ, 0x1, !P0 ;  /* 0x00000001ff2f6807 */ /* 0x010fe20004000000 */
[----:B---3--:R-:W-:Y:S06]  /*7d20*/  @!P6 BRA `(.L_x_126) ;  /* 0x00000000004ce947 */ /* 0x008fec0003800000 */
        /* <DEDUP_REMOVED lines=9> */
[----:B------:R-:W-:Y:S04]  /*7dc0*/  SHF.L.U32 R5, R90, 0x1f, RZ ;  /* 0x0000001f5a057819 */ /* 0x000fe800000006ff */
[----:B------:R-:W3:Y:S02]  /*7dd0*/  SYNCS.PHASECHK.TRANS64.TRYWAIT P0, [R62+URZ+0xc0], R5 ;  /* 0x0000c0053e0075a7 */ /* 0x000ee400080011ff */
[----:B---3--:R-:W-:Y:S05]  /*7de0*/  @!P0 BRA `(.L_x_129) ;  /* 0x0000002800348947 */ /* 0x008fea0003800000 */
.L_x_128:
[----:B------:R-:W-:Y:S05]  /*7df0*/  BSYNC B0 ;  /* 0x0000000000007941 */ /* 0x000fea0003800000 */
.L_x_127:
[----:B------:R-:W-:Y:S02]  /*7e00*/  ISETP.NE.AND P0, PT, R60, RZ, PT ;  /* 0x000000ff3c00720c */ /* 0x000fe40003f05270 */
[----:B------:R-:W-:Y:S11]  /*7e10*/  IADD3 R46, PT, PT, R46, 0x1, RZ ;  /* 0x000000012e2e7810 */ /* 0x000ff60007ffe0ff */
[----:B------:R4:W1:Y:S04]  /*7e20*/  @P0 LDS.128 R48, [R4] ;  /* 0x0000000004300984 */ /* 0x0008680000000c00 */
[----:B------:R4:W1:Y:S04]  /*7e30*/  @P0 LDS.128 R56, [R3+0x10] ;  /* 0x0000100003380984 */ /* 0x0008680000000c00 */
[----:B------:R4:W1:Y:S04]  /*7e40*/  @P0 LDS.128 R64, [R2+0x20] ;  /* 0x0000200002400984 */ /* 0x0008680000000c00 */
[----:B------:R4:W1:Y:S02]  /*7e50*/  @P0 LDS.128 R72, [R0+0x30] ;  /* 0x0000300000480984 */ /* 0x0008640000000c00 */
.L_x_126:
[----:B------:R-:W-:Y:S05]  /*7e60*/  BSYNC B1 ;  /* 0x0000000000017941 */ /* 0x000fea0003800000 */
.L_x_125:
[----:B----4-:R-:W-:Y:S05]  /*7e70*/  VIADD R0, R39, 0x40 ;  /* 0x0000004027007836 */ /* 0x010fea0000000000 */
        /* <DEDUP_REMOVED lines=9> */
[----:B------:R-:W4:Y:S01]  /*7f10*/  LDCU.64 UR6, c[0x4][0x78] ;  /* 0x01000f00ff0677ac */ /* 0x000f220008000a00 */
[----:B------:R-:W1:Y:S01]  /*7f20*/  LDC.64 R2, c[0x4][R3] ;  /* 0x0100000003027b82 */ /* 0x000e620000000a00 */
[----:B------:R-:W5:Y:S01]  /*7f30*/  LDCU.64 UR4, c[0x4][0x10] ;  /* 0x01000200ff0477ac */ /* 0x000f620008000a00 */
[----:B---3--:R-:W-:Y:S01]  /*7f40*/  MOV R5, UR9 ;  /* 0x0000000900057c02 */ /* 0x008fe20008000f00 */
[----:B------:R-:W-:Y:S01]  /*7f50*/  IMAD.U32 R4, RZ, RZ, UR8 ;  /* 0x00000008ff047e24 */ /* 0x000fe2000f8e00ff */
[----:B----4-:R-:W-:Y:S01]  /*7f60*/  MOV R7, UR7 ;  /* 0x0000000700077c02 */ /* 0x010fe20008000f00 */
[----:B------:R-:W-:Y:S01]  /*7f70*/  IMAD.U32 R6, RZ, RZ, UR6 ;  /* 0x00000006ff067e24 */ /* 0x000fe2000f8e00ff */
[----:B-----5:R-:W-:Y:S01]  /*7f80*/  MOV R11, UR5 ;  /* 0x00000005000b7c02 */ /* 0x020fe20008000f00 */
[----:B------:R-:W-:Y:S02]  /*7f90*/  IMAD.U32 R10, RZ, RZ, UR4 ;  /* 0x00000004ff0a7e24 */ /* 0x000fe4000f8e00ff */
[----:B------:R-:W-:Y:S07]  /*7fa0*/  LEPC R20, `(.L_x_130) ;  /* 0x000000001014794e */ /* 0x000fee0000000000 */
[----:B-12---:R-:W-:Y:S05]  /*7fb0*/  CALL.ABS.NOINC R2 ;  /* 0x0000000002007343 */ /* 0x006fea0003c00000 */
.L_x_130:
        /* <DEDUP_REMOVED lines=12> */
[----:B---3--:R-:W-:Y:S02]  /*8080*/  LEA R62, R46, UR44, 0x3 ;  /* 0x0000002c2e3e7c11 */ /* 0x008fe4000f8e18ff */
[----:B------:R-:W1:Y:S02]  /*8090*/  LDTM.x32 R4, tmem[UR4+0x40] ;  /* 0x00004004000479ee */ /* 0x000e6400082c0000 */
        /* <DEDUP_REMOVED lines=133> */
.L_x_132:
[----:B------:R-:W-:Y:S05]  /*88f0*/  BSYNC.RECONVERGENT B0 ;  /* 0x0000000000007941 */ /* 0x000fea0003800200 */
.L_x_131:
        /* <DEDUP_REMOVED lines=21> */
.L_x_136:
[----:B------:R-:W-:Y:S05]  /*8a50*/  BSYNC B0 ;  /* 0x0000000000007941 */ /* 0x000fea0003800000 */
.L_x_135:
[----:B------:R-:W-:Y:S11]  /*8a60*/  ISETP.NE.AND P0, PT, R60, RZ, PT ;  /* 0x000000ff3c00720c */ /* 0x000ff60003f05270 */
[----:B------:R-:W-:Y:S02]  /*8a70*/  @!UPT UIADD3 URZ, UPT, UPT, URZ, URZ, URZ ;  /* 0x000000fffffff290 */ /* 0x000fe4000fffe0ff */
[----:B------:R4:W1:Y:S04]  /*8a80*/  @P0 LDS.128 R48, [R3] ;  /* 0x0000000003300984 */ /* 0x0008680000000c00 */
[----:B------:R4:W1:Y:S04]  /*8a90*/  @P0 LDS.128 R56, [R2+0x10] ;  /* 0x0000100002380984 */ /* 0x0008680000000c00 */
[----:B------:R4:W1:Y:S04]  /*8aa0*/  @P0 LDS.128 R64, [R0+0x20] ;  /* 0x0000200000400984 */ /* 0x0008680000000c00 */
[----:B------:R4:W1:Y:S02]  /*8ab0*/  @P0 LDS.128 R72, [R46+0x30] ;  /* 0x000030002e480984 */ /* 0x0008640000000c00 */
.L_x_134:
[----:B------:R-:W-:Y:S05]  /*8ac0*/  BSYNC B1 ;  /* 0x0000000000017941 */ /* 0x000fea0003800000 */
.L_x_133:
        /* <DEDUP_REMOVED lines=21> */
.L_x_138:
[----:B------:R-:W-:Y:S01]  /*8c20*/  ISETP.NE.AND P0, PT, R95, RZ, PT ;  /* 0x000000ff5f00720c */ /* 0x000fe20003f05270 */
[----:B------:R-:W-:Y:S05]  /*8c30*/  WARPSYNC.ALL ;  /* 0x0000000000007948 */ /* 0x000fea0003800000 */
[----:B------:R-:W-:Y:S01]  /*8c40*/  R2UR UR4, R39 ;  /* 0x00000000270472ca */ /* 0x000fe200000e0000 */
[--C-:B-1----:R-:W-:Y:S01]  /*8c50*/  HADD2.F32 R40, -RZ, R48.reuse.H0_H0 ;  /* 0x20000030ff287230 */ /* 0x102fe20000004100 */
[----:B------:R-:W-:Y:S01]  /*8c60*/  R2UR UR5, R99 ;  /* 0x00000000630572ca */ /* 0x000fe200000e0000 */
[----:B------:R-:W-:Y:S01]  /*8c70*/  HADD2.F32 R42, -RZ, R48.H1_H1 ;  /* 0x30000030ff2a7230 */ /* 0x000fe20000004100 */
[----:B------:R-:W-:Y:S01]  /*8c80*/  BSSY.RECONVERGENT B0, `(.L_x_139) ;  /* 0x000008a000007945 */ /* 0x000fe20003800200 */
[--C-:B------:R-:W-:Y:S02]  /*8c90*/  HADD2.F32 R43, -RZ, R49.reuse.H0_H0 ;  /* 0x20000031ff2b7230 */ /* 0x100fe40000004100 */
[----:B------:R-:W-:Y:S02]  /*8ca0*/  HADD2.F32 R44, -RZ, R49.H1_H1 ;  /* 0x30000031ff2c7230 */ /* 0x000fe40000004100 */
[--C-:B------:R-:W-:Y:S02]  /*8cb0*/  HADD2.F32 R45, -RZ, R50.reuse.H0_H0 ;  /* 0x20000032ff2d7230 */ /* 0x100fe40000004100 */
[----:B------:R-:W-:Y:S02]  /*8cc0*/  HADD2.F32 R46, -RZ, R50.H1_H1 ;  /* 0x30000032ff2e7230 */ /* 0x000fe40000004100 */
[----:B---3--:R-:W1:Y:S01]  /*8cd0*/  LDTM.x32 R4, tmem[UR4+0x60] ;  /* 0x00006004000479ee */ /* 0x008e6200082c0000 */
[----:B------:R-:W-:Y:S01]  /*8ce0*/  NOP ;  /* 0x0000000000007918 */ /* 0x000fe20000000000 */
[----:B------:R-:W-:Y:S01]  /*8cf0*/  UIADD3 UR4, UPT, UPT, UR5, 0x150, URZ ;  /* 0x0000015005047890 */ /* 0x000fe2000fffe0ff */
[--C-:B------:R-:W-:Y:S02]  /*8d00*/  HADD2.F32 R47, -RZ, R51.reuse.H0_H0 ;  /* 0x20000033ff2f7230 */ /* 0x100fe40000004100 */
[----:B------:R-:W-:Y:S01]  /*8d10*/  HADD2.F32 R49, -RZ, R51.H1_H1 ;  /* 0x30000033ff317230 */ /* 0x000fe20000004100 */
[----:B------:R-:W-:Y:S01]  /*8d20*/  UPRMT UR4, UR47, 0x654, UR4 ;  /* 0x000006542f047896 */ /* 0x000fe20008000004 */
[--C-:B------:R-:W-:Y:S02]  /*8d30*/  HADD2.F32 R48, -RZ, R56.reuse.H0_H0 ;  /* 0x20000038ff307230 */ /* 0x100fe40000004100 */
[----:B------:R-:W-:Y:S02]  /*8d40*/  HADD2.F32 R51, -RZ, R56.H1_H1 ;  /* 0x30000038ff337230 */ /* 0x000fe40000004100 */
[--C-:B------:R-:W-:Y:S02]  /*8d50*/  HADD2.F32 R50, -RZ, R57.reuse.H0_H0 ;  /* 0x20000039ff327230 */ /* 0x100fe40000004100 */
[----:B------:R-:W-:Y:S02]  /*8d60*/  HADD2.F32 R52, -RZ, R57.H1_H1 ;  /* 0x30000039ff347230 */ /* 0x000fe40000004100 */
[----:B-1----:R-:W-:Y:S01]  /*8d70*/  SYNCS.ARRIVE.TRANS64.RED.A1T0 RZ, [UR4], RZ ;  /* 0x000000ffffff79a7 */ /* 0x002fe20008100404 */
[--C-:B------:R-:W-:Y:S02]  /*8d80*/  HADD2.F32 R53, -RZ, R58.reuse.H0_H0 ;  /* 0x2000003aff357230 */ /* 0x100fe40000004100 */
[----:B------:R-:W-:Y:S02]  /*8d90*/  HADD2.F32 R54, -RZ, R58.H1_H1 ;  /* 0x3000003aff367230 */ /* 0x000fe40000004100 */
[--C-:B------:R-:W-:Y:S02]  /*8da0*/  HADD2.F32 R55, -RZ, R59.reuse.H0_H0 ;  /* 0x2000003bff377230 */ /* 0x100fe40000004100 */
[----:B------:R-:W-:Y:S02]  /*8db0*/  HADD2.F32 R56, -RZ, R59.H1_H1 ;  /* 0x3000003bff387230 */ /* 0x000fe40000004100 */
[C---:B------:R-:W-:Y:S01]  /*8dc0*/  FMUL R4, R38.reuse, R4 ;  /* 0x0000000426047220 */ /* 0x040fe20000400000 */
[C---:B------:R-:W-:Y:S01]  /*8dd0*/  FMUL R5, R38.reuse, R5 ;  /* 0x0000000526057220 */ /* 0x040fe20000400000 */
[C---:B------:R-:W-:Y:S01]  /*8de0*/  FMUL R6, R38.reuse, R6 ;  /* 0x0000000626067220 */ /* 0x040fe20000400000 */
[C---:B------:R-:W-:Y:S01]  /*8df0*/  FMUL R7, R38.reuse, R7 ;  /* 0x0000000726077220 */ /* 0x040fe20000400000 */
[C---:B------:R-:W-:Y:S01]  /*8e00*/  FFMA R4, R41.reuse, R40, R4 ;  /* 0x0000002829047223 */ /* 0x040fe20000000004 */
[C---:B------:R-:W-:Y:S01]  /*8e10*/  FFMA R5, R41.reuse, R42, R5 ;  /* 0x0000002a29057223 */ /* 0x040fe20000000005 */
[C---:B------:R-:W-:Y:S01]  /*8e20*/  FFMA R6, R41.reuse, R43, R6 ;  /* 0x0000002b29067223 */ /* 0x040fe20000000006 */
[----:B------:R-:W-:Y:S01]  /*8e30*/  FFMA R7, R41, R44, R7 ;  /* 0x0000002c29077223 */ /* 0x000fe20000000007 */
[C---:B------:R-:W-:Y:S01]  /*8e40*/  FMUL R8, R38.reuse, R8 ;  /* 0x0000000826087220 */ /* 0x040fe20000400000 */
[C---:B------:R-:W-:Y:S01]  /*8e50*/  FMUL R9, R38.reuse, R9 ;  /* 0x0000000926097220 */ /* 0x040fe20000400000 */
[----:B------:R-:W-:Y:S01]  /*8e60*/  F2FP.F16.F32.PACK_AB R100, R5, R4 ;  /* 0x000000040564723e */ /* 0x000fe200000000ff */
[C---:B------:R-:W-:Y:S01]  /*8e70*/  FMUL R0, R38.reuse, R10 ;  /* 0x0000000a26007220 */ /* 0x040fe20000400000 */
[----:B------:R-:W-:Y:S01]  /*8e80*/  F2FP.F16.F32.PACK_AB R101, R7, R6 ;  /* 0x000000060765723e */ /* 0x000fe200000000ff */
[C---:B------:R-:W-:Y:S01]  /*8e90*/  FFMA R8, R41.reuse, R45, R8 ;  /* 0x0000002d29087223 */ /* 0x040fe20000000008 */
[C---:B------:R-:W-:Y:S01]  /*8ea0*/  FFMA R9, R41.reuse, R46, R9 ;  /* 0x0000002e29097223 */ /* 0x040fe20000000009 */
[----:B------:R-:W-:Y:S01]  /*8eb0*/  FFMA R0, R41, R47, R0 ;  /* 0x0000002f29007223 */ /* 0x000fe20000000000 */
[C---:B------:R-:W-:Y:S01]  /*8ec0*/  FMUL R2, R38.reuse, R11 ;  /* 0x0000000b26027220 */ /* 0x040fe20000400000 */
[C---:B------:R-:W-:Y:S01]  /*8ed0*/  FMUL R3, R38.reuse, R12 ;  /* 0x0000000c26037220 */ /* 0x040fe20000400000 */
[C---:B------:R-:W-:Y:S01]  /*8ee0*/  FMUL R10, R38.reuse, R13 ;  /* 0x0000000d260a7220 */ /* 0x040fe20000400000 */
[----:B------:R-:W-:Y:S01]  /*8ef0*/  F2FP.F16.F32.PACK_AB R102, R9, R8 ;  /* 0x000000080966723e */ /* 0x000fe200000000ff */
[C---:B------:R-:W-:Y:S01]  /*8f00*/  FFMA R2, R41.reuse, R49, R2 ;  /* 0x0000003129027223 */ /* 0x040fe20000000002 */
[C---:B------:R-:W-:Y:S01]  /*8f10*/  FFMA R3, R41.reuse, R48, R3 ;  /* 0x0000003029037223 */ /* 0x040fe20000000003 */
[C---:B------:R-:W-:Y:S01]  /*8f20*/  FFMA R10, R41.reuse, R51, R10 ;  /* 0x00000033290a7223 */ /* 0x040fe2000000000a */
[C---:B------:R-:W-:Y:S01]  /*8f30*/  FMUL R11, R38.reuse, R14 ;  /* 0x0000000e260b7220 */ /* 0x040fe20000400000 */
[C---:B------:R-:W-:Y:S01]  /*8f40*/  FMUL R15, R38.reuse, R15 ;  /* 0x0000000f260f7220 */ /* 0x040fe20000400000 */
[C---:B------:R-:W-:Y:S01]  /*8f50*/  FMUL R12, R38.reuse, R16 ;  /* 0x00000010260c7220 */ /* 0x040fe20000400000 */
[C---:B------:R-:W-:Y:S01]  /*8f60*/  FMUL R13, R38.reuse, R17 ;  /* 0x00000011260d7220 */ /* 0x040fe20000400000 */
[C---:B------:R-:W-:Y:S01]  /*8f70*/  FFMA R11, R41.reuse, R50, R11 ;  /* 0x00000032290b7223 */ /* 0x040fe2000000000b */
[C---:B------:R-:W-:Y:S01]  /*8f80*/  FMUL R14, R38.reuse, R18 ;  /* 0x00000012260e7220 */ /* 0x040fe20000400000 */
[C---:B------:R-:W-:Y:S01]  /*8f90*/  FFMA R15, R41.reuse, R52, R15 ;  /* 0x00000034290f7223 */ /* 0x040fe2000000000f */
[--C-:B------:R-:W-:Y:S02]  /*8fa0*/  HADD2.F32 R57, -RZ, R64.reuse.H0_H0 ;  /* 0x20000040ff397230 */ /* 0x100fe40000004100 */
[----:B------:R-:W-:Y:S01]  /*8fb0*/  FMUL R19, R38, R19 ;  /* 0x0000001326137220 */ /* 0x000fe20000400000 */
[----:B------:R-:W-:Y:S01]  /*8fc0*/  F2FP.F16.F32.PACK_AB R103, R2, R0 ;  /* 0x000000000267723e */ /* 0x000fe200000000ff */
[C---:B------:R-:W-:Y:S01]  /*8fd0*/  FFMA R12, R41.reuse, R53, R12 ;  /* 0x00000035290c7223 */ /* 0x040fe2000000000c */
[----:B------:R-:W-:Y:S02]  /*8fe0*/  HADD2.F32 R58, -RZ, R64.H1_H1 ;  /* 0x30000040ff3a7230 */ /* 0x000fe40000004100 */
[C---:B------:R-:W-:Y:S01]  /*8ff0*/  FMUL R16, R38.reuse, R20 ;  /* 0x0000001426107220 */ /* 0x040fe20000400000 */
[C---:B------:R-:W-:Y:S01]  /*9000*/  FFMA R13, R41.reuse, R54, R13 ;  /* 0x00000036290d7223 */ /* 0x040fe2000000000d */
[----:B------:R1:W-:Y:S01]  /*9010*/  STS.128 [R93+0x6000], R100 ;  /* 0x006000645d007388 */ /* 0x0003e20000000c00 */
[--C-:B------:R-:W-:Y:S02]  /*9020*/  HADD2.F32 R59, -RZ, R65.reuse.H0_H0 ;  /* 0x20000041ff3b7230 */ /* 0x100fe40000004100 */
[C---:B------:R-:W-:Y:S01]  /*9030*/  FMUL R17, R38.reuse, R21 ;  /* 0x0000001526117220 */ /* 0x040fe20000400000 */
[C---:B------:R-:W-:Y:S01]  /*9040*/  FFMA R14, R41.reuse, R55, R14 ;  /* 0x00000037290e7223 */ /* 0x040fe2000000000e */
[----:B------:R-:W-:Y:S02]  /*9050*/  HADD2.F32 R60, -RZ, R65.H1_H1 ;  /* 0x30000041ff3c7230 */ /* 0x000fe40000004100 */
[C---:B------:R-:W-:Y:S01]  /*9060*/  FMUL R18, R38.reuse, R22 ;  /* 0x0000001626127220 */ /* 0x040fe20000400000 */
[C---:B------:R-:W-:Y:S01]  /*9070*/  FFMA R19, R41.reuse, R56, R19 ;  /* 0x0000003829137223 */ /* 0x040fe20000000013 */
        /* <DEDUP_REMOVED lines=13> */
[----:B------:R-:W-:Y:S01]  /*9150*/  FMUL R27, R38, R27 ;  /* 0x0000001b261b7220 */ /* 0x000fe20000400000 */
[----:B------:R-:W-:Y:S01]  /*9160*/  F2FP.F16.F32.PACK_AB R104, R10, R3 ;  /* 0x000000030a68723e */ /* 0x000fe200000000ff */
[----:B------:R-:W-:Y:S01]  /*9170*/  FFMA R20, R41, R61, R20 ;  /* 0x0000003d29147223 */ /* 0x000fe20000000014 */
[----:B------:R-:W-:Y:S01]  /*9180*/  F2FP.F16.F32.PACK_AB R105, R15, R11 ;  /* 0x0000000b0f69723e */ /* 0x000fe200000000ff */
[----:B------:R-:W-:Y:S01]  /*9190*/  HADD2.F32 R66, -RZ, R72.H1_H1 ;  /* 0x30000048ff427230 */ /* 0x000fe20000004100 */
[----:B------:R-:W-:Y:S01]  /*91a0*/  F2FP.F16.F32.PACK_AB R106, R13, R12 ;  /* 0x0000000c0d6a723e */ /* 0x000fe200000000ff */
[C---:B------:R-:W-:Y:S01]  /*91b0*/  FMUL R24, R38.reuse, R28 ;  /* 0x0000001c26187220 */ /* 0x040fe20000400000 */
[----:B------:R-:W-:Y:S01]  /*91c0*/  F2FP.F16.F32.PACK_AB R107, R19, R14 ;  /* 0x0000000e136b723e */ /* 0x000fe200000000ff */
[C---:B------:R-:W-:Y:S01]  /*91d0*/  FFMA R21, R41.reuse, R62, R21 ;  /* 0x0000003e29157223 */ /* 0x040fe20000000015 */
[--C-:B------:R-:W-:Y:S02]  /*91e0*/  HADD2.F32 R67, -RZ, R73.reuse.H0_H0 ;  /* 0x20000049ff437230 */ /* 0x100fe40000004100 */
[C---:B------:R-:W-:Y:S01]  /*91f0*/  FMUL R25, R38.reuse, R29 ;  /* 0x0000001d26197220 */ /* 0x040fe20000400000 */
[C---:B------:R-:W-:Y:S01]  /*9200*/  FFMA R22, R41.reuse, R63, R22 ;  /* 0x0000003f29167223 */ /* 0x040fe20000000016 */
[----:B------:R1:W-:Y:S01]  /*9210*/  STS.128 [R92+0x6010], R104 ;  /* 0x006010685c007388 */ /* 0x0003e20000000c00 */
        /* <DEDUP_REMOVED lines=48> */
.L_x_140:
[----:B------:R-:W-:Y:S05]  /*9520*/  BSYNC.RECONVERGENT B0 ;  /* 0x0000000000007941 */ /* 0x000fea0003800200 */
.L_x_139:
[----:B------:R-:W-:Y:S01]  /*9530*/  BAR.SYNC.DEFER_BLOCKING 0x1, 0x80 ;  /* 0x0042000000007b1d */ /* 0x000fe20000010000 */
[----:B------:R-:W-:Y:S01]  /*9540*/  UISETP.NE.AND UP0, UPT, UR52, -0x4, UPT ;  /* 0xfffffffc3400788c */ /* 0x000fe2000bf05270 */
[----:B------:R-:W-:Y:S08]  /*9550*/  IADD3 R0, PT, PT, R36, 0x1, RZ ;  /* 0x0000000124007810 */ /* 0x000ff00007ffe0ff */
[----:B------:R-:W-:Y:S05]  /*9560*/  BRA.U !UP0, `(.L_x_141) ;  /* 0x0000000108287547 */ /* 0x000fea000b800000 */
[----:B------:R-:W-:Y:S01]  /*9570*/  ISETP.NE.AND P0, PT, R98, RZ, PT ;  /* 0x000000ff6200720c */ /* 0x000fe20003f05270 */
[----:B------:R-:W-:Y:S01]  /*9580*/  IMAD.U32 R3, RZ, RZ, UR46 ;  /* 0x0000002eff037e24 */ /* 0x000fe2000f8e00ff */
[----:B------:R-:W-:Y:S01]  /*9590*/  UIADD3 UR4, UPT, UPT, UR46, 0x1, URZ ;  /* 0x000000012e047890 */ /* 0x000fe2000fffe0ff */
[----:B------:R-:W-:Y:S03]  /*95a0*/  IMAD.U32 R2, RZ, RZ, UR47 ;  /* 0x0000002fff027e24 */ /* 0x000fe6000f8e00ff */
[----:B------:R-:W-:Y:S04]  /*95b0*/  UISETP.NE.AND UP0, UPT, UR4, 0x4, UPT ;  /* 0x000000040400788c */ /* 0x000fe8000bf05270 */
[----:B------:R-:W-:Y:S03]  /*95c0*/  USEL UR46, UR4, URZ, UP0 ;  /* 0x000000ff042e7287 */ /* 0x000fe60008000000 */
[----:B------:R-:W-:Y:S05]  /*95d0*/  @P0 LEA R3, R3, UR44, 0x3 ;  /* 0x0000002c03030c11 */ /* 0x000fea000f8e18ff */
[----:B------:R-:W-:Y:S05]  /*95e0*/  @P0 VIADD R3, R3, 0xe0 ;  /* 0x000000e003030836 */ /* 0x000fea0000000000 */
[----:B------:R-:W-:Y:S04]  /*95f0*/  @P0 PRMT R2, R2, 0x654, R3 ;  /* 0x0000065402020816 */ /* 0x000fe80000000003 */
[----:B------:R3:W-:Y:S03]  /*9600*/  @P0 SYNCS.ARRIVE.TRANS64.RED.A1T0 RZ, [R2+URZ], RZ ;  /* 0x000000ff02ff09a7 */ /* 0x0007e600081004ff */
.L_x_141:
[----:B------:R-:W-:Y:S01]  /*9610*/  R2UR UR4, R82 ;  /* 0x00000000520472ca */ /* 0x000fe200000e0000 */
[----:B------:R-:W-:Y:S01]  /*9620*/  UISETP.NE.AND UP0, UPT, UR62, URZ, UPT ;  /* 0x000000ff3e00728c */ /* 0x000fe2000bf05270 */
[----:B------:R-:W-:Y:S01]  /*9630*/  ISETP.NE.AND P0, PT, R86, 0x2, PT ;  /* 0x000000025600780c */ /* 0x000fe20003f05270 */
[----:B------:R-:W-:Y:S01]  /*9640*/  UIADD3 UR20, UPT, UPT, UR37, UR63, URZ ;  /* 0x0000003f25147290 */ /* 0x000fe2000fffe0ff */
[----:B------:R-:W-:Y:S01]  /*9650*/  ISETP.NE.AND P1, PT, R0, 0x4, PT ;  /* 0x000000040000780c */ /* 0x000fe20003f25270 */
[----:B------:R-:W-:Y:S01]  /*9660*/  UIADD3 UR52, UPT, UPT, UR52, 0x4, URZ ;  /* 0x0000000434347890 */ /* 0x000fe2000fffe0ff */
[----:B------:R-:W-:Y:S01]  /*9670*/  SEL R3, RZ, 0x1, P0 ;  /* 0x00000001ff037807 */ /* 0x000fe20000000000 */
[----:B------:R-:W-:Y:S01]  /*9680*/  UMOV UR36, UR61 ;  /* 0x0000003d00247c82 */ /* 0x000fe20008000000 */
[----:B---3--:R-:W-:Y:S02]  /*9690*/  SEL R2, RZ, 0x1, P1 ;  /* 0x00000001ff027807 */ /* 0x008fe40000800000 */
[----:B------:R-:W-:Y:S02]  /*96a0*/  LOP3.LUT R88, R88, R3, RZ, 0x3c, !PT ;  /* 0x0000000358587212 */ /* 0x000fe400078e3cff */
[----:B------:R-:W-:Y:S01]  /*96b0*/  LOP3.LUT R89, R89, R2, RZ, 0x3c, !PT ;  /* 0x0000000259597212 */ /* 0x000fe200078e3cff */
[----:B------:R-:W-:Y:S01]  /*96c0*/  UIADD3 UR16, UPT, UPT, UR38, UR4, URZ ;  /* 0x0000000426107290 */ /* 0x000fe2000fffe0ff */
[----:B------:R-:W-:Y:S02]  /*96d0*/  SEL R86, R86, RZ, P0 ;  /* 0x000000ff56567207 */ /* 0x000fe40000000000 */
[----:B------:R-:W-:Y:S01]  /*96e0*/  SEL R36, R0, RZ, P1 ;  /* 0x000000ff00247207 */ /* 0x000fe20000800000 */
[----:B------:R-:W-:Y:S08]  /*96f0*/  BRA.U UP0, `(.L_x_142) ;  /* 0xffffffbd00dc7547 */ /* 0x000ff0000b83ffff */
[----:B------:R-:W-:-:S13]  /*9700*/  R2UR UR4, R83 ;  /* 0x00000000530472ca */ /* 0x000fda00000e0000 */
[----:B------:R-:W-:-:S09]  /*9710*/  UISETP.NE.AND UP0, UPT, UR4, URZ, UPT ;  /* 0x000000ff0400728c */ /* 0x000fd2000bf05270 */
[----:B------:R-:W-:Y:S05]  /*9720*/  BRA.U !UP0, `(.L_x_143) ;  /* 0x0000000108487547 */ /* 0x000fea000b800000 */
[----:B------:R-:W3:Y:S02]  /*9730*/  LDCU.64 UR4, c[0x0][0x890] ;  /* 0x00011200ff0477ac */ /* 0x000ee40008000a00 */
[----:B---3--:R-:W-:-:S04]  /*9740*/  UISETP.NE.U32.AND UP0, UPT, UR4, URZ, UPT ;  /* 0x000000ff0400728c */ /* 0x008fc8000bf05070 */
[----:B------:R-:W-:-:S09]  /*9750*/  UISETP.NE.AND.EX UP0, UPT, UR5, URZ, UPT, UP0 ;  /* 0x000000ff0500728c */ /* 0x000fd2000bf05300 */
[----:B------:R-:W-:Y:S05]  /*9760*/  BRA.U UP0, `(.L_x_144) ;  /* 0x00000001000c7547 */ /* 0x000fea000b800000 */
[----:B------:R-:W-:-:S13]  /*9770*/  FSETP.NEU.AND P0, PT, R41, RZ, PT ;  /* 0x000000ff2900720b */ /* 0x000fda0003f0d000 */
[----:B------:R-:W-:Y:S05]  /*9780*/  @!P0 EXIT ;  /* 0x000000000000894d */ /* 0x000fea0003800000 */
[----:B------:R-:W-:Y:S05]  /*9790*/  BRA `(.L_x_143) ;  /* 0x00000000002c7947 */ /* 0x000fea0003800000 */
.L_x_144:
[----:B------:R-:W-:Y:S01]  /*97a0*/  ISETP.NE.AND P0, PT, R85, RZ, PT ;  /* 0x000000ff5500720c */ /* 0x000fe20003f05270 */
[----:B------:R-:W-:-:S12]  /*97b0*/  BSSY.RECONVERGENT B0, `(.L_x_143) ;  /* 0x0000009000007945 */ /* 0x000fd80003800200 */
[----:B------:R-:W-:Y:S05]  /*97c0*/  @P0 BRA `(.L_x_145) ;  /* 0x0000000000140947 */ /* 0x000fea0003800000 */
[----:B------:R-:W3:Y:S02]  /*97d0*/  LDCU.64 UR4, c[0x0][0x888] ;  /* 0x00011100ff0477ac */ /* 0x000ee40008000a00 */
[----:B---3--:R-:W-:-:S04]  /*97e0*/  ISETP.NE.U32.AND P0, PT, RZ, UR4, PT ;  /* 0x00000004ff007c0c */ /* 0x008fc8000bf05070 */
[----:B------:R-:W-:-:S13]  /*97f0*/  ISETP.NE.AND.EX P0, PT, RZ, UR5, PT, P0 ;  /* 0x00000005ff007c0c */ /* 0x000fda000bf05300 */
[----:B------:R-:W-:Y:S05]  /*9800*/  @!P0 EXIT ;  /* 0x000000000000894d */ /* 0x000fea0003800000 */
[----:B------:R-:W-:Y:S05]  /*9810*/  BRA `(.L_x_146) ;  /* 0x0000000000087947 */ /* 0x000fea0003800000 */
.L_x_145:
[----:B------:R-:W-:-:S13]  /*9820*/  FSETP.NEU.AND P0, PT, R41, RZ, PT ;  /* 0x000000ff2900720b */ /* 0x000fda0003f0d000 */
[----:B------:R-:W-:Y:S05]  /*9830*/  @!P0 EXIT ;  /* 0x000000000000894d */ /* 0x000fea0003800000 */
.L_x_146:
[----:B------:R-:W-:Y:S05]  /*9840*/  BSYNC.RECONVERGENT B0 ;  /* 0x0000000000007941 */ /* 0x000fea0003800200 */
.L_x_143:
[----:B------:R-:W-:Y:S01]  /*9850*/  ULEA UR4, UR46, UR44, 0x3 ;  /* 0x0000002c2e047291 */ /* 0x000fe2000f8e18ff */
[----:B------:R-:W-:-:S04]  /*9860*/  DEPBAR.LE SB0, 0x0 ;  /* 0x000080000000791a */ /* 0x000fc80000000000 */
[----:B------:R-:W-:-:S04]  /*9870*/  UIADD3 UR4, UPT, UPT, UR4, 0xe0, URZ ;  /* 0x000000e004047890 */ /* 0x000fc8000fffe0ff */
[----:B------:R-:W-:-:S09]  /*9880*/  UPRMT UR4, UR47, 0x654, UR4 ;  /* 0x000006542f047896 */ /* 0x000fd20008000004 */
[----:B------:R-:W-:Y:S01]  /*9890*/  SYNCS.ARRIVE.TRANS64.RED.A1T0 RZ, [UR4], RZ ;  /* 0x000000ffffff79a7 */ /* 0x000fe20008100404 */
[----:B------:R-:W-:Y:S05]  /*98a0*/  EXIT ;  /* 0x000000000000794d */ /* 0x000fea0003800000 */
.L_x_25:
[----:B--2---:R2:W3:Y:S02]  /*98b0*/  SYNCS.PHASECHK.TRANS64.TRYWAIT P0, [R3+URZ+0x180], R2 ;  /* 0x00018002030075a7 */ /* 0x0044e400080011ff */
[----:B---3--:R-:W-:Y:S05]  /*98c0*/  @!P0 NANOSLEEP.SYNCS 0x989680 ;  /* 0x009896800000895d */ /* 0x008fea0003900000 */
[----:B------:R-:W3:Y:S02]  /*98d0*/  @!P0 SYNCS.PHASECHK.TRANS64 P0, [R3+URZ+0x180], R2 ;  /* 0x00018002030085a7 */ /* 0x000ee400080010ff */
[----:B---3--:R-:W-:Y:S05]  /*98e0*/  @!P0 BRA `(.L_x_25) ;  /* 0xfffffffc00f08947 */ /* 0x008fea000383ffff */
[----:B------:R-:W-:Y:S05]  /*98f0*/  BRA `(.L_x_147) ;  /* 0xffffff8000387947 */ /* 0x000fea000383ffff */
.L_x_28:
[----:B-1----:R-:W-:-:S07]  /*9900*/  MOV R0, UR33 ;  /* 0x0000002100007c02 */ /* 0x002fce0008000f00 */
.L_x_148:
[----:B-1----:R1:W2:Y:S02]  /*9910*/  SYNCS.PHASECHK.TRANS64.TRYWAIT P0, [R0+URZ+0x60], R3 ;  /* 0x00006003000075a7 */ /* 0x0022a400080011ff */
[----:B--2---:R-:W-:Y:S05]  /*9920*/  @!P0 NANOSLEEP.SYNCS 0x989680 ;  /* 0x009896800000895d */ /* 0x004fea0003900000 */
[----:B------:R-:W2:Y:S02]  /*9930*/  @!P0 SYNCS.PHASECHK.TRANS64 P0, [R0+URZ+0x60], R3 ;  /* 0x00006003000085a7 */ /* 0x000ea400080010ff */
[----:B--2---:R-:W-:Y:S05]  /*9940*/  @!P0 BRA `(.L_x_148) ;  /* 0xfffffffc00f08947 */ /* 0x004fea000383ffff */
[----:B------:R-:W-:Y:S05]  /*9950*/  BRA `(.L_x_27) ;  /* 0xffffff8000807947 */ /* 0x000fea000383ffff */
.L_x_35:
[----:B-1----:R-:W-:-:S07]  /*9960*/  MOV R0, UR17 ;  /* 0x0000001100007c02 */ /* 0x002fce0008000f00 */
.L_x_149:
[----:B-1----:R1:W2:Y:S02]  /*9970*/  SYNCS.PHASECHK.TRANS64.TRYWAIT P0, [R0+URZ+0x60], R3 ;  /* 0x00006003000075a7 */ /* 0x0022a400080011ff */
[----:B--2---:R-:W-:Y:S05]  /*9980*/  @!P0 NANOSLEEP.SYNCS 0x989680 ;  /* 0x009896800000895d */ /* 0x004fea0003900000 */
[----:B------:R-:W2:Y:S02]  /*9990*/  @!P0 SYNCS.PHASECHK.TRANS64 P0, [R0+URZ+0x60], R3 ;  /* 0x00006003000085a7 */ /* 0x000ea400080010ff */
[----:B--2---:R-:W-:Y:S05]  /*99a0*/  @!P0 BRA `(.L_x_149) ;  /* 0xfffffffc00f08947 */ /* 0x004fea000383ffff */
[----:B------:R-:W-:Y:S05]  /*99b0*/  BRA `(.L_x_34) ;  /* 0xffffff84003c7947 */ /* 0x000fea000383ffff */
.L_x_40:
[----:B-1----:R1:W2:Y:S02]  /*99c0*/  SYNCS.PHASECHK.TRANS64.TRYWAIT P0, [R3+URZ+0x110], R0 ;  /* 0x00011000030075a7 */ /* 0x0022a400080011ff */
[----:B--2---:R-:W-:Y:S05]  /*99d0*/  @!P0 NANOSLEEP.SYNCS 0x989680 ;  /* 0x009896800000895d */ /* 0x004fea0003900000 */
[----:B------:R-:W2:Y:S02]  /*99e0*/  @!P0 SYNCS.PHASECHK.TRANS64 P0, [R3+URZ+0x110], R0 ;  /* 0x00011000030085a7 */ /* 0x000ea400080010ff */
[----:B--2---:R-:W-:Y:S05]  /*99f0*/  @!P0 BRA `(.L_x_40) ;  /* 0xfffffffc00f08947 */ /* 0x004fea000383ffff */
[----:B------:R-:W-:Y:S05]  /*9a00*/  BRA `(.L_x_150) ;  /* 0xffffff8400e07947 */ /* 0x000fea000383ffff */
.L_x_44:
[----:B-1----:R-:W-:-:S07]  /*9a10*/  MOV R0, UR4 ;  /* 0x0000000400007c02 */ /* 0x002fce0008000f00 */
.L_x_151:
[----:B-1----:R1:W2:Y:S02]  /*9a20*/  SYNCS.PHASECHK.TRANS64.TRYWAIT P0, [R0+URZ], R3 ;  /* 0x00000003000075a7 */ /* 0x0022a400080011ff */
[----:B--2---:R-:W-:Y:S05]  /*9a30*/  @!P0 NANOSLEEP.SYNCS 0x989680 ;  /* 0x009896800000895d */ /* 0x004fea0003900000 */
[----:B------:R-:W2:Y:S02]  /*9a40*/  @!P0 SYNCS.PHASECHK.TRANS64 P0, [R0+URZ], R3 ;  /* 0x00000003000085a7 */ /* 0x000ea400080010ff */
[----:B--2---:R-:W-:Y:S05]  /*9a50*/  @!P0 BRA `(.L_x_151) ;  /* 0xfffffffc00f08947 */ /* 0x004fea000383ffff */
[----:B------:R-:W-:Y:S05]  /*9a60*/  BRA `(.L_x_152) ;  /* 0xffffff8c00887947 */ /* 0x000fea000383ffff */
.L_x_45:
[----:B------:R-:W-:-:S07]  /*9a70*/  MOV R0, UR5 ;  /* 0x0000000500007c02 */ /* 0x000fce0008000f00 */
.L_x_153:
[----:B-1----:R1:W2:Y:S02]  /*9a80*/  SYNCS.PHASECHK.TRANS64.TRYWAIT P0, [R0+URZ], R3 ;  /* 0x00000003000075a7 */ /* 0x0022a400080011ff */
[----:B--2---:R-:W-:Y:S05]  /*9a90*/  @!P0 NANOSLEEP.SYNCS 0x989680 ;  /* 0x009896800000895d */ /* 0x004fea0003900000 */
[----:B------:R-:W2:Y:S02]  /*9aa0*/  @!P0 SYNCS.PHASECHK.TRANS64 P0, [R0+URZ], R3 ;  /* 0x00000003000085a7 */ /* 0x000ea400080010ff */
[----:B--2---:R-:W-:Y:S05]  /*9ab0*/  @!P0 BRA `(.L_x_153) ;  /* 0xfffffffc00f08947 */ /* 0x004fea000383ffff */
[----:B------:R-:W-:Y:S05]  /*9ac0*/  BRA `(.L_x_154) ;  /* 0xffffff8c00947947 */ /* 0x000fea000383ffff */
.L_x_46:
[----:B------:R-:W-:-:S07]  /*9ad0*/  MOV R0, UR5 ;  /* 0x0000000500007c02 */ /* 0x000fce0008000f00 */
.L_x_155:
[----:B-1----:R1:W2:Y:S02]  /*9ae0*/  SYNCS.PHASECHK.TRANS64.TRYWAIT P0, [R0+URZ], R3 ;  /* 0x00000003000075a7 */ /* 0x0022a400080011ff */
[----:B--2---:R-:W-:Y:S05]  /*9af0*/  @!P0 NANOSLEEP.SYNCS 0x989680 ;  /* 0x009896800000895d */ /* 0x004fea0003900000 */
[----:B------:R-:W2:Y:S02]  /*9b00*/  @!P0 SYNCS.PHASECHK.TRANS64 P0, [R0+URZ], R3 ;  /* 0x00000003000085a7 */ /* 0x000ea400080010ff */
[----:B--2---:R-:W-:Y:S05]  /*9b10*/  @!P0 BRA `(.L_x_155) ;  /* 0xfffffffc00f08947 */ /* 0x004fea000383ffff */
[----:B------:R-:W-:Y:S05]  /*9b20*/  BRA `(.L_x_156) ;  /* 0xffffff8c00a07947 */ /* 0x000fea000383ffff */
.L_x_47:
[----:B------:R-:W-:-:S07]  /*9b30*/  MOV R0, UR5 ;  /* 0x0000000500007c02 */ /* 0x000fce0008000f00 */
.L_x_157:
[----:B-1----:R1:W2:Y:S02]  /*9b40*/  SYNCS.PHASECHK.TRANS64.TRYWAIT P0, [R0+URZ], R3 ;  /* 0x00000003000075a7 */ /* 0x0022a400080011ff */
[----:B--2---:R-:W-:Y:S05]  /*9b50*/  @!P0 NANOSLEEP.SYNCS 0x989680 ;  /* 0x009896800000895d */ /* 0x004fea0003900000 */
[----:B------:R-:W2:Y:S02]  /*9b60*/  @!P0 SYNCS.PHASECHK.TRANS64 P0, [R0+URZ], R3 ;  /* 0x00000003000085a7 */ /* 0x000ea400080010ff */
[----:B--2---:R-:W-:Y:S05]  /*9b70*/  @!P0 BRA `(.L_x_157) ;  /* 0xfffffffc00f08947 */ /* 0x004fea000383ffff */
[----:B------:R-:W-:Y:S05]  /*9b80*/  BRA `(.L_x_158) ;  /* 0xffffff8c00ac7947 */ /* 0x000fea000383ffff */
.L_x_48:
[----:B------:R-:W-:-:S07]  /*9b90*/  MOV R0, UR5 ;  /* 0x0000000500007c02 */ /* 0x000fce0008000f00 */
.L_x_159:
[----:B-1----:R1:W2:Y:S02]  /*9ba0*/  SYNCS.PHASECHK.TRANS64.TRYWAIT P0, [R0+URZ], R3 ;  /* 0x00000003000075a7 */ /* 0x0022a400080011ff */
[----:B--2---:R-:W-:Y:S05]  /*9bb0*/  @!P0 NANOSLEEP.SYNCS 0x989680 ;  /* 0x009896800000895d */ /* 0x004fea0003900000 */
[----:B------:R-:W2:Y:S02]  /*9bc0*/  @!P0 SYNCS.PHASECHK.TRANS64 P0, [R0+URZ], R3 ;  /* 0x00000003000085a7 */ /* 0x000ea400080010ff */
[----:B--2---:R-:W-:Y:S05]  /*9bd0*/  @!P0 BRA `(.L_x_159) ;  /* 0xfffffffc00f08947 */ /* 0x004fea000383ffff */
[----:B------:R-:W-:Y:S05]  /*9be0*/  BRA `(.L_x_160) ;  /* 0xffffff8c00b87947 */ /* 0x000fea000383ffff */
.L_x_49:
[----:B------:R-:W-:-:S07]  /*9bf0*/  MOV R0, UR5 ;  /* 0x0000000500007c02 */ /* 0x000fce0008000f00 */
.L_x_161:
[----:B-1----:R1:W2:Y:S02]  /*9c00*/  SYNCS.PHASECHK.TRANS64.TRYWAIT P0, [R0+URZ], R3 ;  /* 0x00000003000075a7 */ /* 0x0022a400080011ff */
[----:B--2---:R-:W-:Y:S05]  /*9c10*/  @!P0 NANOSLEEP.SYNCS 0x989680 ;  /* 0x009896800000895d */ /* 0x004fea0003900000 */
[----:B------:R-:W2:Y:S02]  /*9c20*/  @!P0 SYNCS.PHASECHK.TRANS64 P0, [R0+URZ], R3 ;  /* 0x00000003000085a7 */ /* 0x000ea400080010ff */
[----:B--2---:R-:W-:Y:S05]  /*9c30*/  @!P0 BRA `(.L_x_161) ;  /* 0xfffffffc00f08947 */ /* 0x004fea000383ffff */
[----:B------:R-:W-:Y:S05]  /*9c40*/  BRA `(.L_x_162) ;  /* 0xffffff8c00c47947 */ /* 0x000fea000383ffff */
.L_x_50:
[----:B------:R-:W-:-:S07]  /*9c50*/  MOV R0, UR5 ;  /* 0x0000000500007c02 */ /* 0x000fce0008000f00 */
.L_x_163:
[----:B-1----:R1:W2:Y:S02]  /*9c60*/  SYNCS.PHASECHK.TRANS64.TRYWAIT P0, [R0+URZ], R3 ;  /* 0x00000003000075a7 */ /* 0x0022a400080011ff */
[----:B--2---:R-:W-:Y:S05]  /*9c70*/  @!P0 NANOSLEEP.SYNCS 0x989680 ;  /* 0x009896800000895d */ /* 0x004fea0003900000 */
[----:B------:R-:W2:Y:S02]  /*9c80*/  @!P0 SYNCS.PHASECHK.TRANS64 P0, [R0+URZ], R3 ;  /* 0x00000003000085a7 */ /* 0x000ea400080010ff */
[----:B--2---:R-:W-:Y:S05]  /*9c90*/  @!P0 BRA `(.L_x_163) ;  /* 0xfffffffc00f08947 */ /* 0x004fea000383ffff */
[----:B------:R-:W-:Y:S05]  /*9ca0*/  BRA `(.L_x_164) ;  /* 0xffffff8c00d07947 */ /* 0x000fea000383ffff */
.L_x_51:
[----:B------:R-:W-:-:S07]  /*9cb0*/  MOV R0, UR5 ;  /* 0x0000000500007c02 */ /* 0x000fce0008000f00 */
.L_x_165:
[----:B-1----:R1:W2:Y:S02]  /*9cc0*/  SYNCS.PHASECHK.TRANS64.TRYWAIT P0, [R0+URZ], R3 ;  /* 0x00000003000075a7 */ /* 0x0022a400080011ff */
[----:B--2---:R-:W-:Y:S05]  /*9cd0*/  @!P0 NANOSLEEP.SYNCS 0x989680 ;  /* 0x009896800000895d */ /* 0x004fea0003900000 */
[----:B------:R-:W2:Y:S02]  /*9ce0*/  @!P0 SYNCS.PHASECHK.TRANS64 P0, [R0+URZ], R3 ;  /* 0x00000003000085a7 */ /* 0x000ea400080010ff */
[----:B--2---:R-:W-:Y:S05]  /*9cf0*/  @!P0 BRA `(.L_x_165) ;  /* 0xfffffffc00f08947 */ /* 0x004fea000383ffff */
[----:B------:R-:W-:Y:S05]  /*9d00*/  BRA `(.L_x_166) ;  /* 0xffffff8c00dc7947 */ /* 0x000fea000383ffff */
.L_x_52:
[----:B------:R-:W-:-:S07]  /*9d10*/  MOV R0, UR5 ;  /* 0x0000000500007c02 */ /* 0x000fce0008000f00 */
.L_x_167:
[----:B-1----:R1:W2:Y:S02]  /*9d20*/  SYNCS.PHASECHK.TRANS64.TRYWAIT P0, [R0+URZ], R3 ;  /* 0x00000003000075a7 */ /* 0x0022a400080011ff */
[----:B--2---:R-:W-:Y:S05]  /*9d30*/  @!P0 NANOSLEEP.SYNCS 0x989680 ;  /* 0x009896800000895d */ /* 0x004fea0003900000 */
[----:B------:R-:W2:Y:S02]  /*9d40*/  @!P0 SYNCS.PHASECHK.TRANS64 P0, [R0+URZ], R3 ;  /* 0x00000003000085a7 */ /* 0x000ea400080010ff */
[----:B--2---:R-:W-:Y:S05]  /*9d50*/  @!P0 BRA `(.L_x_167) ;  /* 0xfffffffc00f08947 */ /* 0x004fea000383ffff */
[----:B------:R-:W-:Y:S05]  /*9d60*/  BRA `(.L_x_168) ;  /* 0xffffff8c00e87947 */ /* 0x000fea000383ffff */
.L_x_53:
[----:B------:R-:W-:-:S07]  /*9d70*/  MOV R0, UR5 ;  /* 0x0000000500007c02 */ /* 0x000fce0008000f00 */
.L_x_169:
[----:B-1----:R1:W2:Y:S02]  /*9d80*/  SYNCS.PHASECHK.TRANS64.TRYWAIT P0, [R0+URZ], R3 ;  /* 0x00000003000075a7 */ /* 0x0022a400080011ff */
[----:B--2---:R-:W-:Y:S05]  /*9d90*/  @!P0 NANOSLEEP.SYNCS 0x989680 ;  /* 0x009896800000895d */ /* 0x004fea0003900000 */
[----:B------:R-:W2:Y:S02]  /*9da0*/  @!P0 SYNCS.PHASECHK.TRANS64 P0, [R0+URZ], R3 ;  /* 0x00000003000085a7 */ /* 0x000ea400080010ff */
[----:B--2---:R-:W-:Y:S05]  /*9db0*/  @!P0 BRA `(.L_x_169) ;  /* 0xfffffffc00f08947 */ /* 0x004fea000383ffff */
[----:B------:R-:W-:Y:S05]  /*9dc0*/  BRA `(.L_x_170) ;  /* 0xffffff8c00f47947 */ /* 0x000fea000383ffff */
.L_x_54:
[----:B------:R-:W-:-:S07]  /*9dd0*/  MOV R0, UR5 ;  /* 0x0000000500007c02 */ /* 0x000fce0008000f00 */
.L_x_171:
[----:B-1----:R1:W2:Y:S02]  /*9de0*/  SYNCS.PHASECHK.TRANS64.TRYWAIT P0, [R0+URZ], R3 ;  /* 0x00000003000075a7 */ /* 0x0022a400080011ff */
[----:B--2---:R-:W-:Y:S05]  /*9df0*/  @!P0 NANOSLEEP.SYNCS 0x989680 ;  /* 0x009896800000895d */ /* 0x004fea0003900000 */
[----:B------:R-:W2:Y:S02]  /*9e00*/  @!P0 SYNCS.PHASECHK.TRANS64 P0, [R0+URZ], R3 ;  /* 0x00000003000085a7 */ /* 0x000ea400080010ff */
[----:B--2---:R-:W-:Y:S05]  /*9e10*/  @!P0 BRA `(.L_x_171) ;  /* 0xfffffffc00f08947 */ /* 0x004fea000383ffff */
[----:B------:R-:W-:Y:S05]  /*9e20*/  BRA `(.L_x_172) ;  /* 0xffffff9000007947 */ /* 0x000fea000383ffff */
.L_x_57:
[----:B-1----:R1:W2:Y:S02]  /*9e30*/  SYNCS.PHASECHK.TRANS64.TRYWAIT P0, [R2+URZ+0x170], R5 ;  /* 0x00017005020075a7 */ /* 0x0022a400080011ff */
[----:B--2---:R-:W-:Y:S05]  /*9e40*/  @!P0 NANOSLEEP.SYNCS 0x989680 ;  /* 0x009896800000895d */ /* 0x004fea0003900000 */
[----:B------:R-:W2:Y:S02]  /*9e50*/  @!P0 SYNCS.PHASECHK.TRANS64 P0, [R2+URZ+0x170], R5 ;  /* 0x00017005020085a7 */ /* 0x000ea400080010ff */
[----:B--2---:R-:W-:Y:S05]  /*9e60*/  @!P0 BRA `(.L_x_57) ;  /* 0xfffffffc00f08947 */ /* 0x004fea000383ffff */
[----:B------:R-:W-:Y:S05]  /*9e70*/  BRA `(.L_x_173) ;  /* 0xffffff90005c7947 */ /* 0x000fea000383ffff */
.L_x_58:
[----:B------:R-:W-:-:S07]  /*9e80*/  MOV R2, UR4 ;  /* 0x0000000400027c02 */ /* 0x000fce0008000f00 */
.L_x_174:
[----:B-1----:R1:W2:Y:S02]  /*9e90*/  SYNCS.PHASECHK.TRANS64.TRYWAIT P0, [R2+URZ+0x120], R5 ;  /* 0x00012005020075a7 */ /* 0x0022a400080011ff */
[----:B--2---:R-:W-:Y:S05]  /*9ea0*/  @!P0 NANOSLEEP.SYNCS 0x989680 ;  /* 0x009896800000895d */ /* 0x004fea0003900000 */
[----:B------:R-:W2:Y:S02]  /*9eb0*/  @!P0 SYNCS.PHASECHK.TRANS64 P0, [R2+URZ+0x120], R5 ;  /* 0x00012005020085a7 */ /* 0x000ea400080010ff */
[----:B--2---:R-:W-:Y:S05]  /*9ec0*/  @!P0 BRA `(.L_x_174) ;  /* 0xfffffffc00f08947 */ /* 0x004fea000383ffff */
[----:B------:R-:W-:Y:S05]  /*9ed0*/  BRA `(.L_x_175) ;  /* 0xffffff90006c7947 */ /* 0x000fea000383ffff */
.L_x_59:
[----:B-1----:R1:W2:Y:S02]  /*9ee0*/  SYNCS.PHASECHK.TRANS64.TRYWAIT P1, [R2+URZ+0x110], R5 ;  /* 0x00011005020075a7 */ /* 0x0022a400080211ff */
[----:B--2---:R-:W-:Y:S05]  /*9ef0*/  @!P1 NANOSLEEP.SYNCS 0x989680 ;  /* 0x009896800000995d */ /* 0x004fea0003900000 */
[----:B------:R-:W2:Y:S02]  /*9f00*/  @!P1 SYNCS.PHASECHK.TRANS64 P1, [R2+URZ+0x110], R5 ;  /* 0x00011005020095a7 */ /* 0x000ea400080210ff */
[----:B--2---:R-:W-:Y:S05]  /*9f10*/  @!P1 BRA `(.L_x_59) ;  /* 0xfffffffc00f09947 */ /* 0x004fea000383ffff */
[----:B------:R-:W-:Y:S05]  /*9f20*/  BRA `(.L_x_176) ;  /* 0xffffff90009c7947 */ /* 0x000fea000383ffff */
.L_x_62:
[----:B------:R-:W-:-:S07]  /*9f30*/  MOV R0, UR4 ;  /* 0x0000000400007c02 */ /* 0x000fce0008000f00 */
.L_x_177:
[----:B-1----:R1:W2:Y:S02]  /*9f40*/  SYNCS.PHASECHK.TRANS64.TRYWAIT P0, [R0+URZ+0x120], R3 ;  /* 0x00012003000075a7 */ /* 0x0022a400080011ff */
[----:B--2---:R-:W-:Y:S05]  /*9f50*/  @!P0 NANOSLEEP.SYNCS 0x989680 ;  /* 0x009896800000895d */ /* 0x004fea0003900000 */
[----:B------:R-:W2:Y:S02]  /*9f60*/  @!P0 SYNCS.PHASECHK.TRANS64 P0, [R0+URZ+0x120], R3 ;  /* 0x00012003000085a7 */ /* 0x000ea400080010ff */
[----:B--2---:R-:W-:Y:S05]  /*9f70*/  @!P0 BRA `(.L_x_177) ;  /* 0xfffffffc00f08947 */ /* 0x004fea000383ffff */
[----:B------:R-:W-:Y:S05]  /*9f80*/  BRA `(.L_x_61) ;  /* 0xffffff9000f07947 */ /* 0x000fea000383ffff */
.L_x_69:
[----:B-1----:R1:W2:Y:S02]  /*9f90*/  SYNCS.PHASECHK.TRANS64.TRYWAIT P1, [R0+URZ+0x110], R5 ;  /* 0x00011005000075a7 */ /* 0x0022a400080211ff */
[----:B--2---:R-:W-:Y:S05]  /*9fa0*/  @!P1 NANOSLEEP.SYNCS 0x989680 ;  /* 0x009896800000995d */ /* 0x004fea0003900000 */
[----:B------:R-:W2:Y:S02]  /*9fb0*/  @!P1 SYNCS.PHASECHK.TRANS64 P1, [R0+URZ+0x110], R5 ;  /* 0x00011005000095a7 */ /* 0x000ea400080210ff */
[----:B--2---:R-:W-:Y:S05]  /*9fc0*/  @!P1 BRA `(.L_x_69) ;  /* 0xfffffffc00f09947 */ /* 0x004fea000383ffff */
[----:B------:R-:W-:Y:S05]  /*9fd0*/  BRA `(.L_x_178) ;  /* 0xffffff9800547947 */ /* 0x000fea000383ffff */
.L_x_70:
[----:B------:R-:W-:-:S07]  /*9fe0*/  MOV R3, UR22 ;  /* 0x0000001600037c02 */ /* 0x000fce0008000f00 */
.L_x_179:
[----:B-1----:R1:W2:Y:S02]  /*9ff0*/  SYNCS.PHASECHK.TRANS64.TRYWAIT P0, [R3+URZ+0x150], R0 ;  /* 0x00015000030075a7 */ /* 0x0022a400080011ff */
[----:B--2---:R-:W-:Y:S05]  /*a000*/  @!P0 NANOSLEEP.SYNCS 0x989680 ;  /* 0x009896800000895d */ /* 0x004fea0003900000 */
[----:B------:R-:W2:Y:S02]  /*a010*/  @!P0 SYNCS.PHASECHK.TRANS64 P0, [R3+URZ+0x150], R0 ;  /* 0x00015000030085a7 */ /* 0x000ea400080010ff */
[----:B--2---:R-:W-:Y:S05]  /*a020*/  @!P0 BRA `(.L_x_179) ;  /* 0xfffffffc00f08947 */ /* 0x004fea000383ffff */
[----:B------:R-:W-:Y:S05]  /*a030*/  BRA `(.L_x_180) ;  /* 0xffffff98008c7947 */ /* 0x000fea000383ffff */
.L_x_73:
[----:B------:R-:W-:Y:S07]  /*a040*/  MOV R0, UR5 ;  /* 0x0000000500007c02 */ /* 0x000fee0008000f00 */
.L_x_181:
[----:B-1----:R1:W2:Y:S02]  /*a050*/  SYNCS.PHASECHK.TRANS64.TRYWAIT P0, [R0+URZ], R3 ;  /* 0x00000003000075a7 */ /* 0x0022a400080011ff */
[----:B--2---:R-:W-:Y:S05]  /*a060*/  @!P0 NANOSLEEP.SYNCS 0x989680 ;  /* 0x009896800000895d */ /* 0x004fea0003900000 */
[----:B------:R-:W2:Y:S02]  /*a070*/  @!P0 SYNCS.PHASECHK.TRANS64 P0, [R0+URZ], R3 ;  /* 0x00000003000085a7 */ /* 0x000ea400080010ff */
[----:B--2---:R-:W-:Y:S05]  /*a080*/  @!P0 BRA `(.L_x_181) ;  /* 0xfffffffc00f08947 */ /* 0x004fea000383ffff */
[----:B------:R-:W-:Y:S05]  /*a090*/  BRA `(.L_x_72) ;  /* 0xffffff9800a87947 */ /* 0x000fea000383ffff */
.L_x_76:
[----:B------:R-:W-:-:S07]  /*a0a0*/  MOV R0, UR4 ;  /* 0x0000000400007c02 */ /* 0x000fce0008000f00 */
.L_x_182:
[----:B--2---:R2:W4:Y:S02]  /*a0b0*/  SYNCS.PHASECHK.TRANS64.TRYWAIT P0, [R0+URZ], R3 ;  /* 0x00000003000075a7 */ /* 0x00452400080011ff */
[----:B----4-:R-:W-:Y:S05]  /*a0c0*/  @!P0 NANOSLEEP.SYNCS 0x989680 ;  /* 0x009896800000895d */ /* 0x010fea0003900000 */
[----:B------:R-:W4:Y:S02]  /*a0d0*/  @!P0 SYNCS.PHASECHK.TRANS64 P0, [R0+URZ], R3 ;  /* 0x00000003000085a7 */ /* 0x000f2400080010ff */
[----:B----4-:R-:W-:Y:S05]  /*a0e0*/  @!P0 BRA `(.L_x_182) ;  /* 0xfffffffc00f08947 */ /* 0x010fea000383ffff */
[----:B------:R-:W-:Y:S05]  /*a0f0*/  BRA `(.L_x_183) ;  /* 0xffffff9c005c7947 */ /* 0x000fea000383ffff */
.L_x_77:
[----:B------:R-:W-:-:S07]  /*a100*/  MOV R0, UR5 ;  /* 0x0000000500007c02 */ /* 0x000fce0008000f00 */
.L_x_184:
[----:B-1----:R1:W2:Y:S02]  /*a110*/  SYNCS.PHASECHK.TRANS64.TRYWAIT P0, [R0+URZ], R3 ;  /* 0x00000003000075a7 */ /* 0x0022a400080011ff */
[----:B--2---:R-:W-:Y:S05]  /*a120*/  @!P0 NANOSLEEP.SYNCS 0x989680 ;  /* 0x009896800000895d */ /* 0x004fea0003900000 */
[----:B------:R-:W2:Y:S02]  /*a130*/  @!P0 SYNCS.PHASECHK.TRANS64 P0, [R0+URZ], R3 ;  /* 0x00000003000085a7 */ /* 0x000ea400080010ff */
[----:B--2---:R-:W-:Y:S05]  /*a140*/  @!P0 BRA `(.L_x_184) ;  /* 0xfffffffc00f08947 */ /* 0x004fea000383ffff */
[----:B------:R-:W-:Y:S05]  /*a150*/  BRA `(.L_x_185) ;  /* 0xffffff9c00687947 */ /* 0x000fea000383ffff */
.L_x_78:
[----:B------:R-:W-:-:S07]  /*a160*/  MOV R0, UR5 ;  /* 0x0000000500007c02 */ /* 0x000fce0008000f00 */
.L_x_186:
[----:B-1----:R1:W2:Y:S02]  /*a170*/  SYNCS.PHASECHK.TRANS64.TRYWAIT P0, [R0+URZ], R3 ;  /* 0x00000003000075a7 */ /* 0x0022a400080011ff */
[----:B--2---:R-:W-:Y:S05]  /*a180*/  @!P0 NANOSLEEP.SYNCS 0x989680 ;  /* 0x009896800000895d */ /* 0x004fea0003900000 */
[----:B------:R-:W2:Y:S02]  /*a190*/  @!P0 SYNCS.PHASECHK.TRANS64 P0, [R0+URZ], R3 ;  /* 0x00000003000085a7 */ /* 0x000ea400080010ff */
[----:B--2---:R-:W-:Y:S05]  /*a1a0*/  @!P0 BRA `(.L_x_186) ;  /* 0xfffffffc00f08947 */ /* 0x004fea000383ffff */
[----:B------:R-:W-:Y:S05]  /*a1b0*/  BRA `(.L_x_187) ;  /* 0xffffff9c00747947 */ /* 0x000fea000383ffff */
.L_x_79:
[----:B------:R-:W-:-:S07]  /*a1c0*/  MOV R0, UR4 ;  /* 0x0000000400007c02 */ /* 0x000fce0008000f00 */
.L_x_188:
[----:B-1----:R1:W2:Y:S02]  /*a1d0*/  SYNCS.PHASECHK.TRANS64.TRYWAIT P0, [R0+URZ], R3 ;  /* 0x00000003000075a7 */ /* 0x0022a400080011ff */
[----:B--2---:R-:W-:Y:S05]  /*a1e0*/  @!P0 NANOSLEEP.SYNCS 0x989680 ;  /* 0x009896800000895d */ /* 0x004fea0003900000 */
[----:B------:R-:W2:Y:S02]  /*a1f0*/  @!P0 SYNCS.PHASECHK.TRANS64 P0, [R0+URZ], R3 ;  /* 0x00000003000085a7 */ /* 0x000ea400080010ff */
[----:B--2---:R-:W-:Y:S05]  /*a200*/  @!P0 BRA `(.L_x_188) ;  /* 0xfffffffc00f08947 */ /* 0x004fea000383ffff */
[----:B------:R-:W-:Y:S05]  /*a210*/  BRA `(.L_x_189) ;  /* 0xffffff9c00807947 */ /* 0x000fea000383ffff */
.L_x_84:
[----:B--2---:R2:W3:Y:S02]  /*a220*/  SYNCS.PHASECHK.TRANS64.TRYWAIT P0, [R12+URZ+0x110], R9 ;  /* 0x000110090c0075a7 */ /* 0x0044e400080011ff */
[----:B---3--:R-:W-:Y:S05]  /*a230*/  @!P0 NANOSLEEP.SYNCS 0x989680 ;  /* 0x009896800000895d */ /* 0x008fea0003900000 */
[----:B------:R-:W3:Y:S02]  /*a240*/  @!P0 SYNCS.PHASECHK.TRANS64 P0, [R12+URZ+0x110], R9 ;  /* 0x000110090c0085a7 */ /* 0x000ee400080010ff */
[----:B---3--:R-:W-:Y:S05]  /*a250*/  @!P0 BRA `(.L_x_84) ;  /* 0xfffffffc00f08947 */ /* 0x008fea000383ffff */
[----:B------:R-:W-:Y:S05]  /*a260*/  BRA `(.L_x_190) ;  /* 0xffffffa000a07947 */ /* 0x000fea000383ffff */
.L_x_87:
[----:B------:R-:W-:Y:S07]  /*a270*/  MOV R0, UR21 ;  /* 0x0000001500007c02 */ /* 0x000fee0008000f00 */
.L_x_191:
[----:B--2---:R2:W3:Y:S02]  /*a280*/  SYNCS.PHASECHK.TRANS64.TRYWAIT P2, [R0+URZ+0x108], R11 ;  /* 0x0001080b000075a7 */ /* 0x0044e400080411ff */
[----:B---3--:R-:W-:Y:S05]  /*a290*/  @!P2 NANOSLEEP.SYNCS 0x989680 ;  /* 0x009896800000a95d */ /* 0x008fea0003900000 */
[----:B------:R-:W3:Y:S02]  /*a2a0*/  @!P2 SYNCS.PHASECHK.TRANS64 P2, [R0+URZ+0x108], R11 ;  /* 0x0001080b0000a5a7 */ /* 0x000ee400080410ff */
[----:B---3--:R-:W-:Y:S05]  /*a2b0*/  @!P2 BRA `(.L_x_191) ;  /* 0xfffffffc00f0a947 */ /* 0x008fea000383ffff */
[----:B------:R-:W-:Y:S05]  /*a2c0*/  BRA `(.L_x_86) ;  /* 0xffffffa800087947 */ /* 0x000fea000383ffff */
.L_x_90:
[----:B--2---:R-:W-:Y:S07]  /*a2d0*/  MOV R0, UR21 ;  /* 0x0000001500007c02 */ /* 0x004fee0008000f00 */
.L_x_192:
[----:B--2---:R2:W3:Y:S02]  /*a2e0*/  SYNCS.PHASECHK.TRANS64.TRYWAIT P0, [R0+URZ+0xe0], R9 ;  /* 0x0000e009000075a7 */ /* 0x0044e400080011ff */
[----:B---3--:R-:W-:Y:S05]  /*a2f0*/  @!P0 NANOSLEEP.SYNCS 0x989680 ;  /* 0x009896800000895d */ /* 0x008fea0003900000 */
[----:B------:R-:W3:Y:S02]  /*a300*/  @!P0 SYNCS.PHASECHK.TRANS64 P0, [R0+URZ+0xe0], R9 ;  /* 0x0000e009000085a7 */ /* 0x000ee400080010ff */
[----:B---3--:R-:W-:Y:S05]  /*a310*/  @!P0 BRA `(.L_x_192) ;  /* 0xfffffffc00f08947 */ /* 0x008fea000383ffff */
[----:B------:R-:W-:Y:S05]  /*a320*/  BRA `(.L_x_193) ;  /* 0xffffffa800647947 */ /* 0x000fea000383ffff */
.L_x_91:
[----:B------:R-:W-:Y:S07]  /*a330*/  MOV R0, UR21 ;  /* 0x0000001500007c02 */ /* 0x000fee0008000f00 */
.L_x_194:
[----:B--2---:R2:W3:Y:S02]  /*a340*/  SYNCS.PHASECHK.TRANS64.TRYWAIT P0, [R0+URZ+0xe8], R9 ;  /* 0x0000e809000075a7 */ /* 0x0044e400080011ff */
[----:B---3--:R-:W-:Y:S05]  /*a350*/  @!P0 NANOSLEEP.SYNCS 0x989680 ;  /* 0x009896800000895d */ /* 0x008fea0003900000 */
[----:B------:R-:W3:Y:S02]  /*a360*/  @!P0 SYNCS.PHASECHK.TRANS64 P0, [R0+URZ+0xe8], R9 ;  /* 0x0000e809000085a7 */ /* 0x000ee400080010ff */
[----:B---3--:R-:W-:Y:S05]  /*a370*/  @!P0 BRA `(.L_x_194) ;  /* 0xfffffffc00f08947 */ /* 0x008fea000383ffff */
[----:B------:R-:W-:Y:S05]  /*a380*/  BRA `(.L_x_195) ;  /* 0xffffffa800a07947 */ /* 0x000fea000383ffff */
.L_x_92:
[----:B------:R-:W-:Y:S07]  /*a390*/  MOV R0, UR21 ;  /* 0x0000001500007c02 */ /* 0x000fee0008000f00 */
.L_x_196:
[----:B--2---:R2:W3:Y:S02]  /*a3a0*/  SYNCS.PHASECHK.TRANS64.TRYWAIT P0, [R0+URZ+0xf0], R9 ;  /* 0x0000f009000075a7 */ /* 0x0044e400080011ff */
[----:B---3--:R-:W-:Y:S05]  /*a3b0*/  @!P0 NANOSLEEP.SYNCS 0x989680 ;  /* 0x009896800000895d */ /* 0x008fea0003900000 */
[----:B------:R-:W3:Y:S02]  /*a3c0*/  @!P0 SYNCS.PHASECHK.TRANS64 P0, [R0+URZ+0xf0], R9 ;  /* 0x0000f009000085a7 */ /* 0x000ee400080010ff */
[----:B---3--:R-:W-:Y:S05]  /*a3d0*/  @!P0 BRA `(.L_x_196) ;  /* 0xfffffffc00f08947 */ /* 0x008fea000383ffff */
[----:B------:R-:W-:Y:S05]  /*a3e0*/  BRA `(.L_x_197) ;  /* 0xffffffa800e87947 */ /* 0x000fea000383ffff */
.L_x_93:
[----:B------:R-:W-:Y:S07]  /*a3f0*/  MOV R0, UR21 ;  /* 0x0000001500007c02 */ /* 0x000fee0008000f00 */
.L_x_198:
[----:B--2---:R2:W3:Y:S02]  /*a400*/  SYNCS.PHASECHK.TRANS64.TRYWAIT P0, [R0+URZ+0xf8], R9 ;  /* 0x0000f809000075a7 */ /* 0x0044e400080011ff */
[----:B---3--:R-:W-:Y:S05]  /*a410*/  @!P0 NANOSLEEP.SYNCS 0x989680 ;  /* 0x009896800000895d */ /* 0x008fea0003900000 */
[----:B------:R-:W3:Y:S02]  /*a420*/  @!P0 SYNCS.PHASECHK.TRANS64 P0, [R0+URZ+0xf8], R9 ;  /* 0x0000f809000085a7 */ /* 0x000ee400080010ff */
[----:B---3--:R-:W-:Y:S05]  /*a430*/  @!P0 BRA `(.L_x_198) ;  /* 0xfffffffc00f08947 */ /* 0x008fea000383ffff */
[----:B------:R-:W-:Y:S05]  /*a440*/  BRA `(.L_x_199) ;  /* 0xffffffac002c7947 */ /* 0x000fea000383ffff */
.L_x_95:
[----:B------:R-:W-:-:S07]  /*a450*/  MOV R0, UR21 ;  /* 0x0000001500007c02 */ /* 0x000fce0008000f00 */
.L_x_200:
[----:B---3--:R3:W4:Y:S02]  /*a460*/  SYNCS.PHASECHK.TRANS64.TRYWAIT P0, [R0+URZ+0xe0], R3 ;  /* 0x0000e003000075a7 */ /* 0x00872400080011ff */
[----:B----4-:R-:W-:Y:S05]  /*a470*/  @!P0 NANOSLEEP.SYNCS 0x989680 ;  /* 0x009896800000895d */ /* 0x010fea0003900000 */
[----:B------:R-:W4:Y:S02]  /*a480*/  @!P0 SYNCS.PHASECHK.TRANS64 P0, [R0+URZ+0xe0], R3 ;  /* 0x0000e003000085a7 */ /* 0x000f2400080010ff */
[----:B----4-:R-:W-:Y:S05]  /*a490*/  @!P0 BRA `(.L_x_200) ;  /* 0xfffffffc00f08947 */ /* 0x010fea000383ffff */
[----:B------:R-:W-:Y:S05]  /*a4a0*/  BRA `(.L_x_201) ;  /* 0xffffffac00a07947 */ /* 0x000fea000383ffff */
.L_x_96:
[----:B---3--:R-:W-:-:S07]  /*a4b0*/  MOV R0, UR21 ;  /* 0x0000001500007c02 */ /* 0x008fce0008000f00 */
.L_x_202:
[----:B---3--:R3:W4:Y:S02]  /*a4c0*/  SYNCS.PHASECHK.TRANS64.TRYWAIT P0, [R0+URZ+0xe8], R3 ;  /* 0x0000e803000075a7 */ /* 0x00872400080011ff */
[----:B----4-:R-:W-:Y:S05]  /*a4d0*/  @!P0 NANOSLEEP.SYNCS 0x989680 ;  /* 0x009896800000895d */ /* 0x010fea0003900000 */
[----:B------:R-:W4:Y:S02]  /*a4e0*/  @!P0 SYNCS.PHASECHK.TRANS64 P0, [R0+URZ+0xe8], R3 ;  /* 0x0000e803000085a7 */ /* 0x000f2400080010ff */
[----:B----4-:R-:W-:Y:S05]  /*a4f0*/  @!P0 BRA `(.L_x_202) ;  /* 0xfffffffc00f08947 */ /* 0x010fea000383ffff */
[----:B------:R-:W-:Y:S05]  /*a500*/  BRA `(.L_x_203) ;  /* 0xffffffac00907947 */ /* 0x000fea000383ffff */
.L_x_97:
[----:B---3--:R-:W-:-:S07]  /*a510*/  MOV R0, UR21 ;  /* 0x0000001500007c02 */ /* 0x008fce0008000f00 */
.L_x_204:
[----:B---3--:R3:W4:Y:S02]  /*a520*/  SYNCS.PHASECHK.TRANS64.TRYWAIT P0, [R0+URZ+0xf0], R3 ;  /* 0x0000f003000075a7 */ /* 0x00872400080011ff */
[----:B----4-:R-:W-:Y:S05]  /*a530*/  @!P0 NANOSLEEP.SYNCS 0x989680 ;  /* 0x009896800000895d */ /* 0x010fea0003900000 */
[----:B------:R-:W4:Y:S02]  /*a540*/  @!P0 SYNCS.PHASECHK.TRANS64 P0, [R0+URZ+0xf0], R3 ;  /* 0x0000f003000085a7 */ /* 0x000f2400080010ff */
[----:B----4-:R-:W-:Y:S05]  /*a550*/  @!P0 BRA `(.L_x_204) ;  /* 0xfffffffc00f08947 */ /* 0x010fea000383ffff */
[----:B------:R-:W-:Y:S05]  /*a560*/  BRA `(.L_x_205) ;  /* 0xffffffac00807947 */ /* 0x000fea000383ffff */
.L_x_99:
[----:B-1----:R1:W2:Y:S02]  /*a570*/  SYNCS.PHASECHK.TRANS64.TRYWAIT P0, [R3+URZ+0x110], R0 ;  /* 0x00011000030075a7 */ /* 0x0022a400080011ff */
[----:B--2---:R-:W-:Y:S05]  /*a580*/  @!P0 NANOSLEEP.SYNCS 0x989680 ;  /* 0x009896800000895d */ /* 0x004fea0003900000 */
[----:B------:R-:W2:Y:S02]  /*a590*/  @!P0 SYNCS.PHASECHK.TRANS64 P0, [R3+URZ+0x110], R0 ;  /* 0x00011000030085a7 */ /* 0x000ea400080010ff */
[----:B--2---:R-:W-:Y:S05]  /*a5a0*/  @!P0 BRA `(.L_x_99) ;  /* 0xfffffffc00f08947 */ /* 0x004fea000383ffff */
[----:B------:R-:W-:Y:S05]  /*a5b0*/  BRA `(.L_x_206) ;  /* 0xffffffb000407947 */ /* 0x000fea000383ffff */
.L_x_110:
[----:B-1----:R-:W-:Y:S04]  /*a5c0*/  MOV R2, UR44 ;  /* 0x0000002c00027c02 */ /* 0x002fe80008000f00 */
[----:B------:R1:W2:Y:S03]  /*a5d0*/  SYNCS.PHASECHK.TRANS64.TRYWAIT P1, [R2+URZ+0xc0], R3 ;  /* 0x0000c003020075a7 */ /* 0x0002a600080211ff */
[----:B--2---:R-:W-:Y:S05]  /*a5e0*/  @!P1 NANOSLEEP.SYNCS 0x989680 ;  /* 0x009896800000995d */ /* 0x004fea0003900000 */
[----:B------:R-:W2:Y:S02]  /*a5f0*/  @!P1 SYNCS.PHASECHK.TRANS64 P1, [R2+URZ+0xc0], R3 ;  /* 0x0000c003020095a7 */ /* 0x000ea400080210ff */
[----:B--2---:R-:W-:Y:S05]  /*a600*/  @!P1 BRA `(.L_x_110) ;  /* 0xfffffffc00ec9947 */ /* 0x004fea000383ffff */
[----:B------:R-:W-:Y:S05]  /*a610*/  BRA `(.L_x_109) ;  /* 0xffffffbc00b07947 */ /* 0x000fea000383ffff */
.L_x_112:
[----:B-1----:R1:W4:Y:S02]  /*a620*/  SYNCS.PHASECHK.TRANS64.TRYWAIT P0, [R99+URZ+0x130], R0 ;  /* 0x00013000630075a7 */ /* 0x00232400080011ff */
[----:B----4-:R-:W-:Y:S05]  /*a630*/  @!P0 NANOSLEEP.SYNCS 0x989680 ;  /* 0x009896800000895d */ /* 0x010fea0003900000 */
[----:B------:R-:W4:Y:S02]  /*a640*/  @!P0 SYNCS.PHASECHK.TRANS64 P0, [R99+URZ+0x130], R0 ;  /* 0x00013000630085a7 */ /* 0x000f2400080010ff */
[----:B----4-:R-:W-:Y:S05]  /*a650*/  @!P0 BRA `(.L_x_112) ;  /* 0xfffffffc00f08947 */ /* 0x010fea000383ffff */
[----:B------:R-:W-:Y:S05]  /*a660*/  BRA `(.L_x_111) ;  /* 0xffffffbc00d87947 */ /* 0x000fea000383ffff */
.L_x_121:
[----:B---3--:R3:W4:Y:S02]  /*a670*/  SYNCS.PHASECHK.TRANS64.TRYWAIT P0, [R3+URZ+0xc0], R0 ;  /* 0x0000c000030075a7 */ /* 0x00872400080011ff */
[----:B----4-:R-:W-:Y:S05]  /*a680*/  @!P0 NANOSLEEP.SYNCS 0x989680 ;  /* 0x009896800000895d */ /* 0x010fea0003900000 */
[----:B------:R-:W4:Y:S02]  /*a690*/  @!P0 SYNCS.PHASECHK.TRANS64 P0, [R3+URZ+0xc0], R0 ;  /* 0x0000c000030085a7 */ /* 0x000f2400080010ff */
[----:B----4-:R-:W-:Y:S05]  /*a6a0*/  @!P0 BRA `(.L_x_121) ;  /* 0xfffffffc00f08947 */ /* 0x010fea000383ffff */
[----:B------:R-:W-:Y:S05]  /*a6b0*/  BRA `(.L_x_120) ;  /* 0xffffffc800b47947 */ /* 0x000fea000383ffff */
.L_x_129:
[----:B---3--:R3:W4:Y:S02]  /*a6c0*/  SYNCS.PHASECHK.TRANS64.TRYWAIT P0, [R62+URZ+0xc0], R5 ;  /* 0x0000c0053e0075a7 */ /* 0x00872400080011ff */
[----:B----4-:R-:W-:Y:S05]  /*a6d0*/  @!P0 NANOSLEEP.SYNCS 0x989680 ;  /* 0x009896800000895d */ /* 0x010fea0003900000 */
[----:B------:R-:W4:Y:S02]  /*a6e0*/  @!P0 SYNCS.PHASECHK.TRANS64 P0, [R62+URZ+0xc0], R5 ;  /* 0x0000c0053e0085a7 */ /* 0x000f2400080010ff */
[----:B----4-:R-:W-:Y:S05]  /*a6f0*/  @!P0 BRA `(.L_x_129) ;  /* 0xfffffffc00f08947 */ /* 0x010fea000383ffff */
[----:B------:R-:W-:Y:S05]  /*a700*/  BRA `(.L_x_128) ;  /* 0xffffffd400b87947 */ /* 0x000fea000383ffff */
.L_x_137:
[----:B---3--:R3:W4:Y:S02]  /*a710*/  SYNCS.PHASECHK.TRANS64.TRYWAIT P0, [R62+URZ+0xc0], R5 ;  /* 0x0000c0053e0075a7 */ /* 0x00872400080011ff */
[----:B----4-:R-:W-:Y:S05]  /*a720*/  @!P0 NANOSLEEP.SYNCS 0x989680 ;  /* 0x009896800000895d */ /* 0x010fea0003900000 */
[----:B------:R-:W4:Y:S02]  /*a730*/  @!P0 SYNCS.PHASECHK.TRANS64 P0, [R62+URZ+0xc0], R5 ;  /* 0x0000c0053e0085a7 */ /* 0x000f2400080010ff */
[----:B----4-:R-:W-:Y:S05]  /*a740*/  @!P0 BRA `(.L_x_137) ;  /* 0xfffffffc00f08947 */ /* 0x010fea000383ffff */
[----:B------:R-:W-:Y:S05]  /*a750*/  BRA `(.L_x_136) ;  /* 0xffffffe000bc7947 */ /* 0x000fea000383ffff */
        .weak           $__internal_0_$__cuda_sm10x_tcgen05_guardrail_trap_col_being_dealloced_not_returned_by_alloc
        .type           $__internal_0_$__cuda_sm10x_tcgen05_guardrail_trap_col_being_dealloced_not_returned_by_alloc,@function
        .size           $__internal_0_$__cuda_sm10x_tcgen05_guardrail_trap_col_being_dealloced_not_returned_by_alloc,($__internal_1_$__cuda_sm10x_tcgen05_guardrail_trap_phase_invalid_during_alloc - $__internal_0_$__cuda_sm10x_tcgen05_guardrail_trap_col_being_dealloced_not_returned_by_alloc)
$__internal_0_$__cuda_sm10x_tcgen05_guardrail_trap_col_being_dealloced_not_returned_by_alloc:
[----:B------:R-:W-:Y:S05]  /*a760*/  BPT.TRAP 0x1 ;  /* 0x000000040000795c */ /* 0x000fea0000300000 */
[----:B------:R-:W-:-:S04]  /*a770*/  HFMA2 R3, -RZ, RZ, 0, 0 ;  /* 0x00000000ff037431 */ /* 0x000fc800000001ff */
[----:B------:R-:W-:Y:S05]  /*a780*/  RET.REL.NODEC R2 `(_ZN7cutlass13device_kernelINS_4gemm6kernel13GemmUniversalIN4cute5tupleIJiiiiEEENS1_10collective13CollectiveMmaINS1_35MainloopSm100TmaUmmaWarpSpecializedILi12ELi2ELi4ENS5_IJNS4_1CILi1EEENSA_ILi2EEESB_EEEEENS5_IJNSA_ILi128EEESF_NSA_ILi32EEEEEENS_6half_tENS5_IJlSB_lEEESI_SJ_NS4_8TiledMMAINS4_8MMA_AtomIJNS4_20SM100_MMA_F16BF16_SSISI_SI_fLi128ELi128ELNS4_4UMMA5MajorE0ELSO_0ELNSN_7ScaleInE0ELSP_0EEEEEENS4_6LayoutINS5_IJSB_SB_SB_EEENS5_IJNSA_ILi0EEESU_SU_EEEEENS5_IJNS4_10UnderscoreESX_SX_EEEEENS4_23SM90_TMA_LOAD_MULTICASTENS4_14ComposedLayoutINS4_7SwizzleILi2ELi4ELi3EEENS4_18smem_ptr_flag_bitsILi16EEENSS_INS5_IJNSA_ILi8EEESG_EEENS5_IJSG_SB_EEEEEEEvNS4_8identityENS4_13SM90_TMA_LOADES1A_vS1B_EENS_8epilogue10collective18CollectiveEpilogueINS1E_23Sm100TmaWarpSpecializedILi4ELi2ELi32ELb1ELb0EEEJSH_NS5_IJNSS_ISF_SB_EENSS_ISG_SB_EEEEESI_SJ_SI_SJ_NS1E_6fusion15FusionCallbacksIS1I_NS1M_17LinearCombinationISI_fSI_fLNS_15FloatRoundStyleE2EEESH_S1L_JEEENS4_5SM1004TMEM4LOAD26SM100_TMEM_LOAD_32dp32b32xES1C_S1A_NS4_39AutoVectorizingCopyWithAssumedAlignmentILi128EEENS4_14SM90_TMA_STOREES1A_S1X_S1X_EEEvvEEEEvNT_6ParamsE) ;  /* 0xffffff58021c7950 */ /* 0x000fea0003c3ffff */
        .weak           $__internal_1_$__cuda_sm10x_tcgen05_guardrail_trap_phase_invalid_during_alloc
        .type           $__internal_1_$__cuda_sm10x_tcgen05_guardrail_trap_phase_invalid_during_alloc,@function
        .size           $__internal_1_$__cuda_sm10x_tcgen05_guardrail_trap_phase_invalid_during_alloc,($__internal_2_$__cuda_sm10x_tcgen05_guardrail_trap_unallocated_columns_being_dealloced - $__internal_1_$__cuda_sm10x_tcgen05_guardrail_trap_phase_invalid_during_alloc)
$__internal_1_$__cuda_sm10x_tcgen05_guardrail_trap_phase_invalid_during_alloc:
[----:B------:R-:W-:Y:S05]  /*a790*/  BPT.TRAP 0x1 ;  /* 0x000000040000795c */ /* 0x000fea0000300000 */
[----:B------:R-:W-:-:S04]  /*a7a0*/  MOV R5, 0x0 ;  /* 0x0000000000057802 */ /* 0x000fc80000000f00 */
[----:B------:R-:W-:Y:S05]  /*a7b0*/  RET.REL.NODEC R4 `(_ZN7cutlass13device_kernelINS_4gemm6kernel13GemmUniversalIN4cute5tupleIJiiiiEEENS1_10collective13CollectiveMmaINS1_35MainloopSm100TmaUmmaWarpSpecializedILi12ELi2ELi4ENS5_IJNS4_1CILi1EEENSA_ILi2EEESB_EEEEENS5_IJNSA_ILi128EEESF_NSA_ILi32EEEEEENS_6half_tENS5_IJlSB_lEEESI_SJ_NS4_8TiledMMAINS4_8MMA_AtomIJNS4_20SM100_MMA_F16BF16_SSISI_SI_fLi128ELi128ELNS4_4UMMA5MajorE0ELSO_0ELNSN_7ScaleInE0ELSP_0EEEEEENS4_6LayoutINS5_IJSB_SB_SB_EEENS5_IJNSA_ILi0EEESU_SU_EEEEENS5_IJNS4_10UnderscoreESX_SX_EEEEENS4_23SM90_TMA_LOAD_MULTICASTENS4_14ComposedLayoutINS4_7SwizzleILi2ELi4ELi3EEENS4_18smem_ptr_flag_bitsILi16EEENSS_INS5_IJNSA_ILi8EEESG_EEENS5_IJSG_SB_EEEEEEEvNS4_8identityENS4_13SM90_TMA_LOADES1A_vS1B_EENS_8epilogue10collective18CollectiveEpilogueINS1E_23Sm100TmaWarpSpecializedILi4ELi2ELi32ELb1ELb0EEEJSH_NS5_IJNSS_ISF_SB_EENSS_ISG_SB_EEEEESI_SJ_SI_SJ_NS1E_6fusion15FusionCallbacksIS1I_NS1M_17LinearCombinationISI_fSI_fLNS_15FloatRoundStyleE2EEESH_S1L_JEEENS4_5SM1004TMEM4LOAD26SM100_TMEM_LOAD_32dp32b32xES1C_S1A_NS4_39AutoVectorizingCopyWithAssumedAlignmentILi128EEENS4_14SM90_TMA_STOREES1A_S1X_S1X_EEEvvEEEEvNT_6ParamsE) ;  /* 0xffffff5804107950 */ /* 0x000fea0003c3ffff */
        .weak           $__internal_2_$__cuda_sm10x_tcgen05_guardrail_trap_unallocated_columns_being_dealloced
        .type           $__internal_2_$__cuda_sm10x_tcgen05_guardrail_trap_unallocated_columns_being_dealloced,@function
        .size           $__internal_2_$__cuda_sm10x_tcgen05_guardrail_trap_unallocated_columns_being_dealloced,(.L_x_208 - $__internal_2_$__cuda_sm10x_tcgen05_guardrail_trap_unallocated_columns_being_dealloced)
$__internal_2_$__cuda_sm10x_tcgen05_guardrail_trap_unallocated_columns_being_dealloced:
[----:B------:R-:W-:Y:S05]  /*a7c0*/  BPT.TRAP 0x1 ;  /* 0x000000040000795c */ /* 0x000fea0000300000 */
[----:B------:R-:W-:-:S04]  /*a7d0*/  HFMA2 R3, -RZ, RZ, 0, 0 ;  /* 0x00000000ff037431 */ /* 0x000fc800000001ff */
[----:B------:R-:W-:Y:S05]  /*a7e0*/  RET.REL.NODEC R2 `(_ZN7cutlass13device_kernelINS_4gemm6kernel13GemmUniversalIN4cute5tupleIJiiiiEEENS1_10collective13CollectiveMmaINS1_35MainloopSm100TmaUmmaWarpSpecializedILi12ELi2ELi4ENS5_IJNS4_1CILi1EEENSA_ILi2EEESB_EEEEENS5_IJNSA_ILi128EEESF_NSA_ILi32EEEEEENS_6half_tENS5_IJlSB_lEEESI_SJ_NS4_8TiledMMAINS4_8MMA_AtomIJNS4_20SM100_MMA_F16BF16_SSISI_SI_fLi128ELi128ELNS4_4UMMA5MajorE0ELSO_0ELNSN_7ScaleInE0ELSP_0EEEEEENS4_6LayoutINS5_IJSB_SB_SB_EEENS5_IJNSA_ILi0EEESU_SU_EEEEENS5_IJNS4_10UnderscoreESX_SX_EEEEENS4_23SM90_TMA_LOAD_MULTICASTENS4_14ComposedLayoutINS4_7SwizzleILi2ELi4ELi3EEENS4_18smem_ptr_flag_bitsILi16EEENSS_INS5_IJNSA_ILi8EEESG_EEENS5_IJSG_SB_EEEEEEEvNS4_8identityENS4_13SM90_TMA_LOADES1A_vS1B_EENS_8epilogue10collective18CollectiveEpilogueINS1E_23Sm100TmaWarpSpecializedILi4ELi2ELi32ELb1ELb0EEEJSH_NS5_IJNSS_ISF_SB_EENSS_ISG_SB_EEEEESI_SJ_SI_SJ_NS1E_6fusion15FusionCallbacksIS1I_NS1M_17LinearCombinationISI_fSI_fLNS_15FloatRoundStyleE2EEESH_S1L_JEEENS4_5SM1004TMEM4LOAD26SM100_TMEM_LOAD_32dp32b32xES1C_S1A_NS4_39AutoVectorizingCopyWithAssumedAlignmentILi128EEENS4_14SM90_TMA_STOREES1A_S1X_S1X_EEEvvEEEEvNT_6ParamsE) ;  /* 0xffffff5802047950 */ /* 0x000fea0003c3ffff */
.L_x_207:
[----:B------:R-:W-:-:S00]  /*a7f0*/  BRA `(.L_x_207) ;  /* 0xfffffffc00fc7947 */ /* 0x000fc0000383ffff */
[----:B------:R-:W-:-:S00]  /*a800*/  NOP ;  /* 0x0000000000007918 */ /* 0x000fc00000000000 */
[----:B------:R-:W-:-:S00]  /*a810*/  NOP ;  /* 0x0000000000007918 */ /* 0x000fc00000000000 */
[----:B------:R-:W-:-:S00]  /*a820*/  NOP ;  /* 0x0000000000007918 */ /* 0x000fc00000000000 */
[----:B------:R-:W-:-:S00]  /*a830*/  NOP ;  /* 0x0000000000007918 */ /* 0x000fc00000000000 */
[----:B------:R-:W-:-:S00]  /*a840*/  NOP ;  /* 0x0000000000007918 */ /* 0x000fc00000000000 */
[----:B------:R-:W-:-:S00]  /*a850*/  NOP ;  /* 0x0000000000007918 */ /* 0x000fc00000000000 */
[----:B------:R-:W-:-:S00]  /*a860*/  NOP ;  /* 0x0000000000007918 */ /* 0x000fc00000000000 */
[----:B------:R-:W-:-:S00]  /*a870*/  NOP ;  /* 0x0000000000007918 */ /* 0x000fc00000000000 */
.L_x_208:


//--------------------- .nv.global.init           --------------------------
	.section	.nv.global.init,"aw",@progbits
.nv.global.init:
	.type		$str$27,@object
	.size		$str$27,($str$28 - $str$27)
$str$27:
        /*0000*/ 	.byte	0x28, 0x61, 0x64, 0x64, 0x72, 0x65, 0x73, 0x73, 0x20, 0x26, 0x20, 0x6d, 0x61, 0x73, 0x6b, 0x29
        /*0010*/ 	.byte	0x20, 0x3d, 0x3d, 0x20, 0x30, 0x00
	.type		$str$28,@object
	.size		$str$28,($str$26 - $str$28)
$str$28:
        /*0016*/ 	.byte	0x2f, 0x74, 0x6d, 0x70, 0x2f, 0x63, 0x75, 0x74, 0x6c, 0x61, 0x73, 0x73, 0x5f, 0x73, 0x77, 0x65
        /*0026*/ 	.byte	0x65, 0x70, 0x5f, 0x73, 0x72, 0x63, 0x2f, 0x69, 0x6e, 0x63, 0x6c, 0x75, 0x64, 0x65, 0x2f, 0x63
        /*0036*/ 	.byte	0x75, 0x74, 0x65, 0x2f, 0x70, 0x6f, 0x69, 0x6e, 0x74, 0x65, 0x72, 0x5f, 0x66, 0x6c, 0x61, 0x67
        /*0046*/ 	.byte	0x67, 0x65, 0x64, 0x2e, 0x68, 0x70, 0x70, 0x00
	.type		$str$26,@object
	.size		$str$26,($str$25 - $str$26)
$str$26:
        /*004e*/ 	.byte	0x2f, 0x74, 0x6d, 0x70, 0x2f, 0x63, 0x75, 0x74, 0x6c, 0x61, 0x73, 0x73, 0x5f, 0x73, 0x77, 0x65
        /*005e*/ 	.byte	0x65, 0x70, 0x5f, 0x73, 0x72, 0x63, 0x2f, 0x69, 0x6e, 0x63, 0x6c, 0x75, 0x64, 0x65, 0x2f, 0x63
        /*006e*/ 	.byte	0x75, 0x74, 0x65, 0x2f, 0x61, 0x74, 0x6f, 0x6d, 0x2f, 0x63, 0x6f, 0x70, 0x79, 0x5f, 0x74, 0x72
        /*007e*/ 	.byte	0x61, 0x69, 0x74, 0x73, 0x5f, 0x73, 0x6d, 0x31, 0x30, 0x30, 0x2e, 0x68, 0x70, 0x70, 0x00
	.type		$str$25,@object
	.size		$str$25,(__unnamed_1 - $str$25)
$str$25:
        /*008d*/ 	.byte	0x28, 0x28, 0x75, 0x69, 0x6e, 0x74, 0x33, 0x32, 0x5f, 0x74, 0x28, 0x74, 0x68, 0x72, 0x65, 0x61
        /*009d*/ 	.byte	0x64, 0x49, 0x64, 0x78, 0x2e, 0x78, 0x29, 0x20, 0x2f, 0x20, 0x33, 0x32, 0x29, 0x20, 0x25, 0x20
        /*00ad*/ 	.byte	0x34, 0x29, 0x20, 0x3d, 0x3d, 0x20, 0x28, 0x28, 0x28, 0x74, 0x6d, 0x65, 0x6d, 0x5f, 0x61, 0x64
        /*00bd*/ 	.byte	0x64, 0x72, 0x20, 0x3e, 0x3e, 0x20, 0x31, 0x36, 0x29, 0x20, 0x2f, 0x20, 0x33, 0x32, 0x29, 0x20
        /*00cd*/ 	.byte	0x25, 0x20, 0x34, 0x29, 0x00
	.type		__unnamed_1,@object
	.size		__unnamed_1,(__unnamed_2 - __unnamed_1)
__unnamed_1:
        /*00d2*/ 	.byte	0x61, 0x75, 0x74, 0x6f, 0x20, 0x63, 0x75, 0x74, 0x65, 0x3a, 0x3a, 0x61, 0x73, 0x5f, 0x70, 0x6f
        /* <DEDUP_REMOVED lines=24> */
        /*0262*/ 	.byte	0x3e, 0x3e, 0x3e, 0x3e, 0x5d, 0x00
	.type		__unnamed_2,@object
	.size		__unnamed_2,(.L_2 - __unnamed_2)
__unnamed_2:
        /* <DEDUP_REMOVED lines=42> */
        /*0508*/ 	.byte	0x3e, 0x3e, 0x5d, 0x00
.L_2:


//--------------------- .nv.shared._ZN7cutlass13device_kernelINS_4gemm6kernel13GemmUniversalIN4cute5tupleIJiiiiEEENS1_10collective13CollectiveMmaINS1_35MainloopSm100TmaUmmaWarpSpecializedILi12ELi2ELi4ENS5_IJNS4_1CILi1EEENSA_ILi2EEESB_EEEEENS5_IJNSA_ILi128EEESF_NSA_ILi32EEEEEENS_6half_tENS5_IJlSB_lEEESI_SJ_NS4_8TiledMMAINS4_8MMA_AtomIJNS4_20SM100_MMA_F16BF16_SSISI_SI_fLi128ELi128ELNS4_4UMMA5MajorE0ELSO_0ELNSN_7ScaleInE0ELSP_0EEEEEENS4_6LayoutINS5_IJSB_SB_SB_EEENS5_IJNSA_ILi0EEESU_SU_EEEEENS5_IJNS4_10UnderscoreESX_SX_EEEEENS4_23SM90_TMA_LOAD_MULTICASTENS4_14ComposedLayoutINS4_7SwizzleILi2ELi4ELi3EEENS4_18smem_ptr_flag_bitsILi16EEENSS_INS5_IJNSA_ILi8EEESG_EEENS5_IJSG_SB_EEEEEEEvNS4_8identityENS4_13SM90_TMA_LOADES1A_vS1B_EENS_8epilogue10collective18CollectiveEpilogueINS1E_23Sm100TmaWarpSpecializedILi4ELi2ELi32ELb1ELb0EEEJSH_NS5_IJNSS_ISF_SB_EENSS_ISG_SB_EEEEESI_SJ_SI_SJ_NS1E_6fusion15FusionCallbacksIS1I_NS1M_17LinearCombinationISI_fSI_fLNS_15FloatRoundStyleE2EEESH_S1L_JEEENS4_5SM1004TMEM4LOAD26SM100_TMEM_LOAD_32dp32b32xES1C_S1A_NS4_39AutoVectorizingCopyWithAssumedAlignmentILi128EEENS4_14SM90_TMA_STOREES1A_S1X_S1X_EEEvvEEEEvNT_6ParamsE --------------------------
	.section	.nv.shared._ZN7cutlass13device_kernelINS_4gemm6kernel13GemmUniversalIN4cute5tupleIJiiiiEEENS1_10collective13CollectiveMmaINS1_35MainloopSm100TmaUmmaWarpSpecializedILi12ELi2ELi4ENS5_IJNS4_1CILi1EEENSA_ILi2EEESB_EEEEENS5_IJNSA_ILi128EEESF_NSA_ILi32EEEEEENS_6half_tENS5_IJlSB_lEEESI_SJ_NS4_8TiledMMAINS4_8MMA_AtomIJNS4_20SM100_MMA_F16BF16_SSISI_SI_fLi128ELi128ELNS4_4UMMA5MajorE0ELSO_0ELNSN_7ScaleInE0ELSP_0EEEEEENS4_6LayoutINS5_IJSB_SB_SB_EEENS5_IJNSA_ILi0EEESU_SU_EEEEENS5_IJNS4_10UnderscoreESX_SX_EEEEENS4_23SM90_TMA_LOAD_MULTICASTENS4_14ComposedLayoutINS4_7SwizzleILi2ELi4ELi3EEENS4_18smem_ptr_flag_bitsILi16EEENSS_INS5_IJNSA_ILi8EEESG_EEENS5_IJSG_SB_EEEEEEEvNS4_8identityENS4_13SM90_TMA_LOADES1A_vS1B_EENS_8epilogue10collective18CollectiveEpilogueINS1E_23Sm100TmaWarpSpecializedILi4ELi2ELi32ELb1ELb0EEEJSH_NS5_IJNSS_ISF_SB_EENSS_ISG_SB_EEEEESI_SJ_SI_SJ_NS1E_6fusion15FusionCallbacksIS1I_NS1M_17LinearCombinationISI_fSI_fLNS_15FloatRoundStyleE2EEESH_S1L_JEEENS4_5SM1004TMEM4LOAD26SM100_TMEM_LOAD_32dp32b32xES1C_S1A_NS4_39AutoVectorizingCopyWithAssumedAlignmentILi128EEENS4_14SM90_TMA_STOREES1A_S1X_S1X_EEEvvEEEEvNT_6ParamsE,"aw",@nobits
	.sectionflags	@""
	.align	16
	.zero		1024


//--------------------- .nv.shared.reserved.0     --------------------------
	.section	.nv.shared.reserved.0,"aw",@nobits
	.weak		__nv_reservedSMEM_offset_0_alias
	.size		__nv_reservedSMEM_offset_0_alias, 0, 64
	.other		__nv_reservedSMEM_offset_0_alias,@"STO_CUDA_RESERVED_SHARED STV_DEFAULT"
__nv_reservedSMEM_offset_0_alias:
	.zero		0
.nv.shared.reserved.0:
	.zero		64
	.weak		__nv_reservedSMEM_tcgen05_partition
	.type		__nv_reservedSMEM_tcgen05_partition,@object
	.size		__nv_reservedSMEM_tcgen05_partition,(.L_0 - __nv_reservedSMEM_tcgen05_partition)
__nv_reservedSMEM_tcgen05_partition:
	.zero		32
.L_0:


//--------------------- .nv.global                --------------------------
	.section	.nv.global,"aw",@nobits
.nv.global:
	.type		_ZN39_INTERNAL_1c20a55c_4_k_cu_a547311b_59744cute1_E,@object
	.size		_ZN39_INTERNAL_1c20a55c_4_k_cu_a547311b_59744cute1_E,(_ZN39_INTERNAL_1c20a55c_4_k_cu_a547311b_59744cuda3std3__45__cpo6cbeginE - _ZN39_INTERNAL_1c20a55c_4_k_cu_a547311b_59744cute1_E)
_ZN39_INTERNAL_1c20a55c_4_k_cu_a547311b_59744cute1_E:
	.zero		1
	.type		_ZN39_INTERNAL_1c20a55c_4_k_cu_a547311b_59744cuda3std3__45__cpo6cbeginE,@object
	.size		_ZN39_INTERNAL_1c20a55c_4_k_cu_a547311b_59744cuda3std3__45__cpo6cbeginE,(_ZN39_INTERNAL_1c20a55c_4_k_cu_a547311b_59744cuda3std3__48in_placeE - _ZN39_INTERNAL_1c20a55c_4_k_cu_a547311b_59744cuda3std3__45__cpo6cbeginE)
_ZN39_INTERNAL_1c20a55c_4_k_cu_a547311b_59744cuda3std3__45__cpo6cbeginE:
	.zero		1
	.type		_ZN39_INTERNAL_1c20a55c_4_k_cu_a547311b_59744cuda3std3__48in_placeE,@object
	.size		_ZN39_INTERNAL_1c20a55c_4_k_cu_a547311b_59744cuda3std3__48in_placeE,(_ZN39_INTERNAL_1c20a55c_4_k_cu_a547311b_59744cuda3std6ranges3__45__cpo9iter_moveE - _ZN39_INTERNAL_1c20a55c_4_k_cu_a547311b_59744cuda3std3__48in_placeE)
_ZN39_INTERNAL_1c20a55c_4_k_cu_a547311b_59744cuda3std3__48in_placeE:
	.zero		1
	.type		_ZN39_INTERNAL_1c20a55c_4_k_cu_a547311b_59744cuda3std6ranges3__45__cpo9iter_moveE,@object
	.size		_ZN39_INTERNAL_1c20a55c_4_k_cu_a547311b_59744cuda3std6ranges3__45__cpo9iter_moveE,(_ZN39_INTERNAL_1c20a55c_4_k_cu_a547311b_59744cuda3std3__45__cpo5beginE - _ZN39_INTERNAL_1c20a55c_4_k_cu_a547311b_59744cuda3std6ranges3__45__cpo9iter_moveE)
_ZN39_INTERNAL_1c20a55c_4_k_cu_a547311b_59744cuda3std6ranges3__45__cpo9iter_moveE:
	.zero		1
	.type		_ZN39_INTERNAL_1c20a55c_4_k_cu_a547311b_59744cuda3std3__45__cpo5beginE,@object
	.size		_ZN39_INTERNAL_1c20a55c_4_k_cu_a547311b_59744cuda3std3__45__cpo5beginE,(_ZN39_INTERNAL_1c20a55c_4_k_cu_a547311b_59744cuda3std3__441_GLOBAL__N__1c20a55c_4_k_cu_a547311b_59746ignoreE - _ZN39_INTERNAL_1c20a55c_4_k_cu_a547311b_59744cuda3std3__45__cpo5beginE)
_ZN39_INTERNAL_1c20a55c_4_k_cu_a547311b_59744cuda3std3__45__cpo5beginE:
	.zero		1
	.type		_ZN39_INTERNAL_1c20a55c_4_k_cu_a547311b_59744cuda3std3__441_GLOBAL__N__1c20a55c_4_k_cu_a547311b_59746ignoreE,@object
	.size		_ZN39_INTERNAL_1c20a55c_4_k_cu_a547311b_59744cuda3std3__441_GLOBAL__N__1c20a55c_4_k_cu_a547311b_59746ignoreE,(_ZN39_INTERNAL_1c20a55c_4_k_cu_a547311b_59744cute7productE - _ZN39_INTERNAL_1c20a55c_4_k_cu_a547311b_59744cuda3std3__441_GLOBAL__N__1c20a55c_4_k_cu_a547311b_59746ignoreE)
_ZN39_INTERNAL_1c20a55c_4_k_cu_a547311b_59744cuda3std3__441_GLOBAL__N__1c20a55c_4_k_cu_a547311b_59746ignoreE:
	.zero		1
	.type		_ZN39_INTERNAL_1c20a55c_4_k_cu_a547311b_59744cute7productE,@object
	.size		_ZN39_INTERNAL_1c20a55c_4_k_cu_a547311b_59744cute7productE,(_ZN39_INTERNAL_1c20a55c_4_k_cu_a547311b_59744cuda3std3__45__cpo3endE - _ZN39_INTERNAL_1c20a55c_4_k_cu_a547311b_59744cute7productE)
_ZN39_INTERNAL_1c20a55c_4_k_cu_a547311b_59744cute7productE:
	.zero		1
	.type		_ZN39_INTERNAL_1c20a55c_4_k_cu_a547311b_59744cuda3std3__45__cpo3endE,@object
	.size		_ZN39_INTERNAL_1c20a55c_4_k_cu_a547311b_59744cuda3std3__45__cpo3endE,(_ZN39_INTERNAL_1c20a55c_4_k_cu_a547311b_59744cuda3std3__419piecewise_constructE - _ZN39_INTERNAL_1c20a55c_4_k_cu_a547311b_59744cuda3std3__45__cpo3endE)
_ZN39_INTERNAL_1c20a55c_4_k_cu_a547311b_59744cuda3std3__45__cpo3endE:
	.zero		1
	.type		_ZN39_INTERNAL_1c20a55c_4_k_cu_a547311b_59744cuda3std3__419piecewise_constructE,@object
	.size		_ZN39_INTERNAL_1c20a55c_4_k_cu_a547311b_59744cuda3std3__419piecewise_constructE,(_ZN39_INTERNAL_1c20a55c_4_k_cu_a547311b_59744cuda3std3__45__cpo4cendE - _ZN39_INTERNAL_1c20a55c_4_k_cu_a547311b_59744cuda3std3__419piecewise_constructE)
_ZN39_INTERNAL_1c20a55c_4_k_cu_a547311b_59744cuda3std3__419piecewise_constructE:
	.zero		1
	.type		_ZN39_INTERNAL_1c20a55c_4_k_cu_a547311b_59744cuda3std3__45__cpo4cendE,@object
	.size		_ZN39_INTERNAL_1c20a55c_4_k_cu_a547311b_59744cuda3std3__45__cpo4cendE,(_ZN39_INTERNAL_1c20a55c_4_k_cu_a547311b_59744cuda3std6ranges3__45__cpo4swapE - _ZN39_INTERNAL_1c20a55c_4_k_cu_a547311b_59744cuda3std3__45__cpo4cendE)
_ZN39_INTERNAL_1c20a55c_4_k_cu_a547311b_59744cuda3std3__45__cpo4cendE:
	.zero		1
	.type		_ZN39_INTERNAL_1c20a55c_4_k_cu_a547311b_59744cuda3std6ranges3__45__cpo4swapE,@object
	.size		_ZN39_INTERNAL_1c20a55c_4_k_cu_a547311b_59744cuda3std6ranges3__45__cpo4swapE,(.L_10 - _ZN39_INTERNAL_1c20a55c_4_k_cu_a547311b_59744cuda3std6ranges3__45__cpo4swapE)
_ZN39_INTERNAL_1c20a55c_4_k_cu_a547311b_59744cuda3std6ranges3__45__cpo4swapE:
	.zero		1
.L_10:


//--------------------- .nv.constant0._ZN7cutlass13device_kernelINS_4gemm6kernel13GemmUniversalIN4cute5tupleIJiiiiEEENS1_10collective13CollectiveMmaINS1_35MainloopSm100TmaUmmaWarpSpecializedILi12ELi2ELi4ENS5_IJNS4_1CILi1EEENSA_ILi2EEESB_EEEEENS5_IJNSA_ILi128EEESF_NSA_ILi32EEEEEENS_6half_tENS5_IJlSB_lEEESI_SJ_NS4_8TiledMMAINS4_8MMA_AtomIJNS4_20SM100_MMA_F16BF16_SSISI_SI_fLi128ELi128ELNS4_4UMMA5MajorE0ELSO_0ELNSN_7ScaleInE0ELSP_0EEEEEENS4_6LayoutINS5_IJSB_SB_SB_EEENS5_IJNSA_ILi0EEESU_SU_EEEEENS5_IJNS4_10UnderscoreESX_SX_EEEEENS4_23SM90_TMA_LOAD_MULTICASTENS4_14ComposedLayoutINS4_7SwizzleILi2ELi4ELi3EEENS4_18smem_ptr_flag_bitsILi16EEENSS_INS5_IJNSA_ILi8EEESG_EEENS5_IJSG_SB_EEEEEEEvNS4_8identityENS4_13SM90_TMA_LOADES1A_vS1B_EENS_8epilogue10collective18CollectiveEpilogueINS1E_23Sm100TmaWarpSpecializedILi4ELi2ELi32ELb1ELb0EEEJSH_NS5_IJNSS_ISF_SB_EENSS_ISG_SB_EEEEESI_SJ_SI_SJ_NS1E_6fusion15FusionCallbacksIS1I_NS1M_17LinearCombinationISI_fSI_fLNS_15FloatRoundStyleE2EEESH_S1L_JEEENS4_5SM1004TMEM4LOAD26SM100_TMEM_LOAD_32dp32b32xES1C_S1A_NS4_39AutoVectorizingCopyWithAssumedAlignmentILi128EEENS4_14SM90_TMA_STOREES1A_S1X_S1X_EEEvvEEEEvNT_6ParamsE --------------------------
	.section	.nv.constant0._ZN7cutlass13device_kernelINS_4gemm6kernel13GemmUniversalIN4cute5tupleIJiiiiEEENS1_10collective13CollectiveMmaINS1_35MainloopSm100TmaUmmaWarpSpecializedILi12ELi2ELi4ENS5_IJNS4_1CILi1EEENSA_ILi2EEESB_EEEEENS5_IJNSA_ILi128EEESF_NSA_ILi32EEEEEENS_6half_tENS5_IJlSB_lEEESI_SJ_NS4_8TiledMMAINS4_8MMA_AtomIJNS4_20SM100_MMA_F16BF16_SSISI_SI_fLi128ELi128ELNS4_4UMMA5MajorE0ELSO_0ELNSN_7ScaleInE0ELSP_0EEEEEENS4_6LayoutINS5_IJSB_SB_SB_EEENS5_IJNSA_ILi0EEESU_SU_EEEEENS5_IJNS4_10UnderscoreESX_SX_EEEEENS4_23SM90_TMA_LOAD_MULTICASTENS4_14ComposedLayoutINS4_7SwizzleILi2ELi4ELi3EEENS4_18smem_ptr_flag_bitsILi16EEENSS_INS5_IJNSA_ILi8EEESG_EEENS5_IJSG_SB_EEEEEEEvNS4_8identityENS4_13SM90_TMA_LOADES1A_vS1B_EENS_8epilogue10collective18CollectiveEpilogueINS1E_23Sm100TmaWarpSpecializedILi4ELi2ELi32ELb1ELb0EEEJSH_NS5_IJNSS_ISF_SB_EENSS_ISG_SB_EEEEESI_SJ_SI_SJ_NS1E_6fusion15FusionCallbacksIS1I_NS1M_17LinearCombinationISI_fSI_fLNS_15FloatRoundStyleE2EEESH_S1L_JEEENS4_5SM1004TMEM4LOAD26SM100_TMEM_LOAD_32dp32b32xES1C_S1A_NS4_39AutoVectorizingCopyWithAssumedAlignmentILi128EEENS4_14SM90_TMA_STOREES1A_S1X_S1X_EEEvvEEEEvNT_6ParamsE,"a",@progbits
	.sectionflags	@""
	.align	4
.nv.constant0._ZN7cutlass13device_kernelINS_4gemm6kernel13GemmUniversalIN4cute5tupleIJiiiiEEENS1_10collective13CollectiveMmaINS1_35MainloopSm100TmaUmmaWarpSpecializedILi12ELi2ELi4ENS5_IJNS4_1CILi1EEENSA_ILi2EEESB_EEEEENS5_IJNSA_ILi128EEESF_NSA_ILi32EEEEEENS_6half_tENS5_IJlSB_lEEESI_SJ_NS4_8TiledMMAINS4_8MMA_AtomIJNS4_20SM100_MMA_F16BF16_SSISI_SI_fLi128ELi128ELNS4_4UMMA5MajorE0ELSO_0ELNSN_7ScaleInE0ELSP_0EEEEEENS4_6LayoutINS5_IJSB_SB_SB_EEENS5_IJNSA_ILi0EEESU_SU_EEEEENS5_IJNS4_10UnderscoreESX_SX_EEEEENS4_23SM90_TMA_LOAD_MULTICASTENS4_14ComposedLayoutINS4_7SwizzleILi2ELi4ELi3EEENS4_18smem_ptr_flag_bitsILi16EEENSS_INS5_IJNSA_ILi8EEESG_EEENS5_IJSG_SB_EEEEEEEvNS4_8identityENS4_13SM90_TMA_LOADES1A_vS1B_EENS_8epilogue10collective18CollectiveEpilogueINS1E_23Sm100TmaWarpSpecializedILi4ELi2ELi32ELb1ELb0EEEJSH_NS5_IJNSS_ISF_SB_EENSS_ISG_SB_EEEEESI_SJ_SI_SJ_NS1E_6fusion15FusionCallbacksIS1I_NS1M_17LinearCombinationISI_fSI_fLNS_15FloatRoundStyleE2EEESH_S1L_JEEENS4_5SM1004TMEM4LOAD26SM100_TMEM_LOAD_32dp32b32xES1C_S1A_NS4_39AutoVectorizingCopyWithAssumedAlignmentILi128EEENS4_14SM90_TMA_STOREES1A_S1X_S1X_EEEvvEEEEvNT_6ParamsE:
	.zero		2944


//--------------------- SYMBOLS --------------------------

	.type		.nv.reservedSmem.offset0,@object
	.size		.nv.reservedSmem.offset0,0x4
	.type		.nv.reservedSmem.cap,@object
	.size		.nv.reservedSmem.cap,0x4
	.type		__assertfail,@function
